//
// Generated by NVIDIA NVVM Compiler
//
// Compiler Build ID: CL-36424714
// Cuda compilation tools, release 13.0, V13.0.88
// Based on NVVM 20.0.0
//

.version 9.0
.target sm_100
.address_size 64

	// .globl	_Z7exfieldiiPfS_S_
.func  (.param .align 16 .b8 func_retval0[16]) __internal_trig_reduction_slowpathd
(
	.param .b64 __internal_trig_reduction_slowpathd_param_0
)
;
.global .align 8 .b8 __cudart_i2opi_d[144] = {8, 93, 141, 31, 177, 95, 251, 107, 234, 146, 82, 138, 247, 57, 7, 61, 123, 241, 229, 235, 199, 186, 39, 117, 45, 234, 95, 158, 102, 63, 70, 79, 183, 9, 203, 39, 207, 126, 54, 109, 31, 109, 10, 90, 139, 17, 47, 239, 15, 152, 5, 222, 255, 151, 248, 31, 59, 40, 249, 189, 139, 95, 132, 156, 244, 57, 83, 131, 57, 214, 145, 57, 65, 126, 95, 180, 38, 112, 156, 233, 132, 68, 187, 46, 245, 53, 130, 232, 62, 167, 41, 177, 28, 235, 29, 254, 28, 146, 209, 9, 234, 46, 73, 6, 224, 210, 77, 66, 58, 110, 36, 183, 97, 197, 187, 222, 171, 99, 81, 254, 65, 144, 67, 60, 153, 149, 98, 219, 192, 221, 52, 245, 209, 87, 39, 252, 41, 21, 68, 78, 110, 131, 249, 162};
.global .align 16 .b8 __cudart_sin_cos_coeffs[128] = {70, 210, 176, 44, 241, 229, 90, 190, 146, 227, 172, 105, 227, 29, 199, 62, 161, 98, 219, 25, 160, 1, 42, 191, 24, 8, 17, 17, 17, 17, 129, 63, 84, 85, 85, 85, 85, 85, 197, 191, 0, 0, 0, 0, 0, 0, 0, 0, 0, 0, 0, 0, 0, 0, 0, 0, 100, 129, 253, 32, 131, 255, 168, 189, 40, 133, 239, 193, 167, 238, 33, 62, 217, 230, 6, 142, 79, 126, 146, 190, 233, 188, 221, 25, 160, 1, 250, 62, 71, 93, 193, 22, 108, 193, 86, 191, 81, 85, 85, 85, 85, 85, 165, 63, 0, 0, 0, 0, 0, 0, 224, 191, 0, 0, 0, 0, 0, 0, 240, 63};

.visible .entry _Z7exfieldiiPfS_S_(
	.param .u32 _Z7exfieldiiPfS_S__param_0,
	.param .u32 _Z7exfieldiiPfS_S__param_1,
	.param .u64 .ptr .align 1 _Z7exfieldiiPfS_S__param_2,
	.param .u64 .ptr .align 1 _Z7exfieldiiPfS_S__param_3,
	.param .u64 .ptr .align 1 _Z7exfieldiiPfS_S__param_4
)
{
	.reg .pred 	%p<8>;
	.reg .b32 	%r<22>;
	.reg .b32 	%f<10>;
	.reg .b64 	%rd<15>;
	.reg .b64 	%fd<35>;

	ld.param.u32 	%r10, [_Z7exfieldiiPfS_S__param_0];
	ld.param.u32 	%r11, [_Z7exfieldiiPfS_S__param_1];
	ld.param.u64 	%rd4, [_Z7exfieldiiPfS_S__param_2];
	ld.param.u64 	%rd6, [_Z7exfieldiiPfS_S__param_3];
	ld.param.u64 	%rd5, [_Z7exfieldiiPfS_S__param_4];
	cvta.to.global.u64 	%rd1, %rd6;
	mov.u32 	%r12, %ctaid.x;
	mov.u32 	%r1, %ntid.x;
	mov.u32 	%r13, %tid.x;
	mad.lo.s32 	%r2, %r12, %r1, %r13;
	add.s32 	%r20, %r2, 1;
	setp.ge.s32 	%p1, %r20, %r11;
	@%p1 bra 	$L__BB0_3;
	mov.u32 	%r14, %nctaid.x;
	mul.lo.s32 	%r4, %r1, %r14;
	cvta.to.global.u64 	%rd2, %rd4;
	cvta.to.global.u64 	%rd3, %rd5;
$L__BB0_2:
	mul.wide.s32 	%rd7, %r20, 4;
	add.s64 	%rd8, %rd1, %rd7;
	ld.global.f32 	%f2, [%rd8];
	add.s64 	%rd9, %rd2, %rd7;
	ld.global.f32 	%f3, [%rd9];
	add.s64 	%rd10, %rd3, %rd7;
	ld.global.f32 	%f4, [%rd10+-4];
	ld.global.f32 	%f5, [%rd10];
	sub.f32 	%f6, %f4, %f5;
	fma.rn.f32 	%f7, %f3, %f6, %f2;
	st.global.f32 	[%rd8], %f7;
	add.s32 	%r20, %r20, %r4;
	setp.lt.s32 	%p2, %r20, %r11;
	@%p2 bra 	$L__BB0_2;
$L__BB0_3:
	bar.sync 	0;
	setp.ne.s32 	%p3, %r2, 1;
	@%p3 bra 	$L__BB0_9;
	ld.global.f32 	%f1, [%rd1+4];
	cvt.rn.f64.s32 	%fd7, %r10;
	mul.f64 	%fd1, %fd7, 0d3FB2C40A23B82142;
	abs.f64 	%fd2, %fd1;
	setp.neu.f64 	%p4, %fd2, 0d7FF0000000000000;
	@%p4 bra 	$L__BB0_6;
	mov.f64 	%fd13, 0d0000000000000000;
	mul.rn.f64 	%fd34, %fd1, %fd13;
	mov.b32 	%r21, 0;
	bra.uni 	$L__BB0_8;
$L__BB0_6:
	mul.f64 	%fd8, %fd1, 0d3FE45F306DC9C883;
	cvt.rni.s32.f64 	%r21, %fd8;
	cvt.rn.f64.s32 	%fd9, %r21;
	fma.rn.f64 	%fd10, %fd9, 0dBFF921FB54442D18, %fd1;
	fma.rn.f64 	%fd11, %fd9, 0dBC91A62633145C00, %fd10;
	fma.rn.f64 	%fd34, %fd9, 0dB97B839A252049C0, %fd11;
	setp.ltu.f64 	%p5, %fd2, 0d41E0000000000000;
	@%p5 bra 	$L__BB0_8;
	{ // callseq 0, 0
	.param .b64 param0;
	st.param.f64 	[param0], %fd1;
	.param .align 16 .b8 retval0[16];
	call.uni (retval0), 
	__internal_trig_reduction_slowpathd, 
	(
	param0
	);
	ld.param.f64 	%fd34, [retval0];
	ld.param.b32 	%r21, [retval0+8];
	} // callseq 0
$L__BB0_8:
	shl.b32 	%r17, %r21, 6;
	cvt.u64.u32 	%rd11, %r17;
	and.b64  	%rd12, %rd11, 64;
	mov.u64 	%rd13, __cudart_sin_cos_coeffs;
	add.s64 	%rd14, %rd13, %rd12;
	mul.rn.f64 	%fd14, %fd34, %fd34;
	and.b32  	%r18, %r21, 1;
	setp.eq.b32 	%p6, %r18, 1;
	selp.f64 	%fd15, 0dBDA8FF8320FD8164, 0d3DE5DB65F9785EBA, %p6;
	ld.global.nc.v2.f64 	{%fd16, %fd17}, [%rd14];
	fma.rn.f64 	%fd18, %fd15, %fd14, %fd16;
	fma.rn.f64 	%fd19, %fd18, %fd14, %fd17;
	ld.global.nc.v2.f64 	{%fd20, %fd21}, [%rd14+16];
	fma.rn.f64 	%fd22, %fd19, %fd14, %fd20;
	fma.rn.f64 	%fd23, %fd22, %fd14, %fd21;
	ld.global.nc.v2.f64 	{%fd24, %fd25}, [%rd14+32];
	fma.rn.f64 	%fd26, %fd23, %fd14, %fd24;
	fma.rn.f64 	%fd27, %fd26, %fd14, %fd25;
	fma.rn.f64 	%fd28, %fd27, %fd34, %fd34;
	fma.rn.f64 	%fd29, %fd27, %fd14, 0d3FF0000000000000;
	selp.f64 	%fd30, %fd29, %fd28, %p6;
	and.b32  	%r19, %r21, 2;
	setp.eq.s32 	%p7, %r19, 0;
	mov.f64 	%fd31, 0d0000000000000000;
	sub.f64 	%fd32, %fd31, %fd30;
	selp.f64 	%fd33, %fd30, %fd32, %p7;
	cvt.rn.f32.f64 	%f8, %fd33;
	add.f32 	%f9, %f1, %f8;
	st.global.f32 	[%rd1+4], %f9;
$L__BB0_9:
	ret;

}
	// .globl	_Z7hyfieldiPfS_S_
.visible .entry _Z7hyfieldiPfS_S_(
	.param .u32 _Z7hyfieldiPfS_S__param_0,
	.param .u64 .ptr .align 1 _Z7hyfieldiPfS_S__param_1,
	.param .u64 .ptr .align 1 _Z7hyfieldiPfS_S__param_2,
	.param .u64 .ptr .align 1 _Z7hyfieldiPfS_S__param_3
)
{
	.reg .pred 	%p<5>;
	.reg .b32 	%r<14>;
	.reg .b32 	%f<12>;
	.reg .b64 	%rd<14>;
	.reg .b64 	%fd<4>;

	ld.param.u32 	%r9, [_Z7hyfieldiPfS_S__param_0];
	ld.param.u64 	%rd5, [_Z7hyfieldiPfS_S__param_1];
	ld.param.u64 	%rd4, [_Z7hyfieldiPfS_S__param_2];
	ld.param.u64 	%rd6, [_Z7hyfieldiPfS_S__param_3];
	cvta.to.global.u64 	%rd1, %rd5;
	cvta.to.global.u64 	%rd2, %rd6;
	mov.u32 	%r10, %ctaid.x;
	mov.u32 	%r1, %ntid.x;
	mul.lo.s32 	%r2, %r10, %r1;
	mov.u32 	%r3, %tid.x;
	neg.s32 	%r11, %r3;
	setp.ne.s32 	%p1, %r2, %r11;
	@%p1 bra 	$L__BB1_2;
	ld.global.f32 	%f1, [%rd2];
	st.global.f32 	[%rd1], %f1;
	ld.global.f32 	%f2, [%rd2+4];
	st.global.f32 	[%rd2], %f2;
	ld.global.f32 	%f3, [%rd1+4];
	st.global.f32 	[%rd2+4], %f3;
$L__BB1_2:
	add.s32 	%r13, %r2, %r3;
	add.s32 	%r5, %r9, -1;
	setp.ne.s32 	%p2, %r13, %r5;
	@%p2 bra 	$L__BB1_4;
	ld.global.f32 	%f4, [%rd2+12];
	mul.wide.s32 	%rd7, %r13, 4;
	add.s64 	%rd8, %rd1, %rd7;
	st.global.f32 	[%rd8], %f4;
	ld.global.f32 	%f5, [%rd2+8];
	st.global.f32 	[%rd2+12], %f5;
	mul.wide.s32 	%rd9, %r9, 4;
	add.s64 	%rd10, %rd1, %rd9;
	ld.global.f32 	%f6, [%rd10+-8];
	st.global.f32 	[%rd2+8], %f6;
$L__BB1_4:
	setp.ge.s32 	%p3, %r13, %r5;
	@%p3 bra 	$L__BB1_7;
	mov.u32 	%r12, %nctaid.x;
	mul.lo.s32 	%r6, %r1, %r12;
	cvta.to.global.u64 	%rd3, %rd4;
$L__BB1_6:
	mul.wide.s32 	%rd11, %r13, 4;
	add.s64 	%rd12, %rd3, %rd11;
	ld.global.f32 	%f7, [%rd12];
	cvt.f64.f32 	%fd1, %f7;
	add.s64 	%rd13, %rd1, %rd11;
	ld.global.f32 	%f8, [%rd13];
	ld.global.f32 	%f9, [%rd13+4];
	sub.f32 	%f10, %f8, %f9;
	cvt.f64.f32 	%fd2, %f10;
	fma.rn.f64 	%fd3, %fd2, 0d3FE0000000000000, %fd1;
	cvt.rn.f32.f64 	%f11, %fd3;
	st.global.f32 	[%rd12], %f11;
	add.s32 	%r13, %r13, %r6;
	setp.lt.s32 	%p4, %r13, %r5;
	@%p4 bra 	$L__BB1_6;
$L__BB1_7:
	bar.sync 	0;
	ret;

}
.func  (.param .align 16 .b8 func_retval0[16]) __internal_trig_reduction_slowpathd(
	.param .b64 __internal_trig_reduction_slowpathd_param_0
)
{
	.local .align 8 .b8 	__local_depot2[40];
	.reg .b64 	%SP;
	.reg .b64 	%SPL;
	.reg .pred 	%p<10>;
	.reg .b32 	%r<47>;
	.reg .b64 	%rd<74>;
	.reg .b64 	%fd<5>;

	mov.u64 	%SPL, __local_depot2;
	ld.param.f64 	%fd4, [__internal_trig_reduction_slowpathd_param_0];
	add.u64 	%rd1, %SPL, 0;
	{
	.reg .b32 %temp; 
	mov.b64 	{%temp, %r1}, %fd4;
	}
	shr.u32 	%r2, %r1, 20;
	and.b32  	%r3, %r2, 2047;
	setp.eq.s32 	%p1, %r3, 2047;
	mov.b32 	%r46, 0;
	@%p1 bra 	$L__BB2_9;
	add.s32 	%r20, %r3, -1024;
	mov.b64 	%rd20, %fd4;
	shl.b64 	%rd2, %rd20, 11;
	shr.u32 	%r4, %r20, 6;
	sub.s32 	%r45, 15, %r4;
	sub.s32 	%r21, 19, %r4;
	setp.lt.u32 	%p2, %r20, 128;
	selp.b32 	%r6, 18, %r21, %p2;
	setp.ge.s32 	%p3, %r45, %r6;
	mov.b64 	%rd70, 0;
	@%p3 bra 	$L__BB2_4;
	add.s32 	%r23, %r6, %r4;
	neg.s32 	%r43, %r23;
	or.b64  	%rd3, %rd2, -9223372036854775808;
	mov.b64 	%rd70, 0;
	mov.b32 	%r42, 0;
	mov.u64 	%rd25, __cudart_i2opi_d;
	mov.u32 	%r44, %r45;
$L__BB2_3:
	.pragma "nounroll";
	mul.wide.s32 	%rd22, %r42, 8;
	add.s64 	%rd23, %rd1, %rd22;
	mul.wide.s32 	%rd24, %r44, 8;
	add.s64 	%rd26, %rd25, %rd24;
	ld.global.nc.u64 	%rd27, [%rd26];
	{
	.reg .u32 %r0, %r1, %r2, %r3, %alo, %ahi, %blo, %bhi, %clo, %chi;
	mov.b64 	{%alo,%ahi}, %rd27;
	mov.b64 	{%blo,%bhi}, %rd3;
	mov.b64 	{%clo,%chi}, %rd70;
	mad.lo.cc.u32 	%r0, %alo, %blo, %clo;
	madc.hi.cc.u32 	%r1, %alo, %blo, %chi;
	madc.hi.u32 	%r2, %alo, %bhi, 0;
	mad.lo.cc.u32 	%r1, %alo, %bhi, %r1;
	madc.hi.cc.u32 	%r2, %ahi, %blo, %r2;
	madc.hi.u32 	%r3, %ahi, %bhi, 0;
	mad.lo.cc.u32 	%r1, %ahi, %blo, %r1;
	madc.lo.cc.u32 	%r2, %ahi, %bhi, %r2;
	addc.u32 	%r3, %r3, 0;
	mov.b64 	%rd28, {%r0,%r1};
	mov.b64 	%rd70, {%r2,%r3};
	}
	st.local.u64 	[%rd23], %rd28;
	add.s32 	%r44, %r44, 1;
	add.s32 	%r43, %r43, 1;
	add.s32 	%r42, %r42, 1;
	setp.ne.s32 	%p4, %r43, -15;
	mov.u32 	%r45, %r6;
	@%p4 bra 	$L__BB2_3;
$L__BB2_4:
	cvt.s64.s32 	%rd29, %r45;
	cvt.u64.u32 	%rd30, %r4;
	add.s64 	%rd31, %rd30, %rd29;
	shl.b64 	%rd32, %rd31, 3;
	add.s64 	%rd33, %rd1, %rd32;
	st.local.u64 	[%rd33+-120], %rd70;
	and.b32  	%r15, %r2, 63;
	ld.local.u64 	%rd72, [%rd1+16];
	ld.local.u64 	%rd71, [%rd1+24];
	setp.eq.s32 	%p5, %r15, 0;
	@%p5 bra 	$L__BB2_6;
	shl.b64 	%rd34, %rd71, %r15;
	shr.u64 	%rd35, %rd72, 1;
	xor.b32  	%r24, %r15, 63;
	shr.u64 	%rd36, %rd35, %r24;
	or.b64  	%rd71, %rd34, %rd36;
	ld.local.u64 	%rd37, [%rd1+8];
	shl.b64 	%rd38, %rd72, %r15;
	shr.u64 	%rd39, %rd37, 1;
	shr.u64 	%rd40, %rd39, %r24;
	or.b64  	%rd72, %rd38, %rd40;
$L__BB2_6:
	and.b32  	%r25, %r1, -2147483648;
	shr.u64 	%rd41, %rd71, 62;
	cvt.u32.u64 	%r26, %rd41;
	mov.b64 	{%r27, %r28}, %rd71;
	mov.b64 	{%r29, %r30}, %rd72;
	shf.l.wrap.b32 	%r31, %r30, %r27, 2;
	shf.l.wrap.b32 	%r32, %r27, %r28, 2;
	mov.b64 	%rd42, {%r31, %r32};
	shl.b64 	%rd43, %rd72, 2;
	shr.u64 	%rd44, %rd42, 63;
	cvt.u32.u64 	%r33, %rd44;
	add.s32 	%r34, %r33, %r26;
	setp.eq.s32 	%p6, %r25, 0;
	neg.s32 	%r35, %r34;
	selp.b32 	%r46, %r34, %r35, %p6;
	setp.gt.s64 	%p7, %rd42, -1;
	mov.b64 	%rd45, 0;
	{
	.reg .u32 %r0, %r1, %r2, %r3, %a0, %a1, %a2, %a3, %b0, %b1, %b2, %b3;
	mov.b64 	{%a0,%a1}, %rd45;
	mov.b64 	{%a2,%a3}, %rd45;
	mov.b64 	{%b0,%b1}, %rd43;
	mov.b64 	{%b2,%b3}, %rd42;
	sub.cc.u32 	%r0, %a0, %b0;
	subc.cc.u32 	%r1, %a1, %b1;
	subc.cc.u32 	%r2, %a2, %b2;
	subc.u32 	%r3, %a3, %b3;
	mov.b64 	%rd46, {%r0,%r1};
	mov.b64 	%rd47, {%r2,%r3};
	}
	xor.b32  	%r36, %r25, -2147483648;
	selp.b64 	%rd73, %rd42, %rd47, %p7;
	selp.b64 	%rd14, %rd43, %rd46, %p7;
	selp.b32 	%r17, %r25, %r36, %p7;
	clz.b64 	%r37, %rd73;
	cvt.u64.u32 	%rd15, %r37;
	setp.eq.s32 	%p8, %r37, 0;
	@%p8 bra 	$L__BB2_8;
	cvt.u32.u64 	%r38, %rd15;
	and.b32  	%r39, %r38, 63;
	shl.b64 	%rd48, %rd73, %r39;
	shr.u64 	%rd49, %rd14, 1;
	not.b32 	%r40, %r38;
	and.b32  	%r41, %r40, 63;
	shr.u64 	%rd50, %rd49, %r41;
	or.b64  	%rd73, %rd48, %rd50;
$L__BB2_8:
	mov.b64 	%rd51, -3958705157555305931;
	{
	.reg .u32 %r0, %r1, %r2, %r3, %alo, %ahi, %blo, %bhi;
	mov.b64 	{%alo,%ahi}, %rd73;
	mov.b64 	{%blo,%bhi}, %rd51;
	mul.lo.u32 	%r0, %alo, %blo;
	mul.hi.u32 	%r1, %alo, %blo;
	mad.lo.cc.u32 	%r1, %alo, %bhi, %r1;
	madc.hi.u32 	%r2, %alo, %bhi, 0;
	mad.lo.cc.u32 	%r1, %ahi, %blo, %r1;
	madc.hi.cc.u32 	%r2, %ahi, %blo, %r2;
	madc.hi.u32 	%r3, %ahi, %bhi, 0;
	mad.lo.cc.u32 	%r2, %ahi, %bhi, %r2;
	addc.u32 	%r3, %r3, 0;
	mov.b64 	%rd52, {%r0,%r1};
	mov.b64 	%rd53, {%r2,%r3};
	}
	setp.gt.s64 	%p9, %rd53, 0;
	{
	.reg .u32 %r0, %r1, %r2, %r3, %a0, %a1, %a2, %a3, %b0, %b1, %b2, %b3;
	mov.b64 	{%a0,%a1}, %rd52;
	mov.b64 	{%a2,%a3}, %rd53;
	mov.b64 	{%b0,%b1}, %rd52;
	mov.b64 	{%b2,%b3}, %rd53;
	add.cc.u32 	%r0, %a0, %b0;
	addc.cc.u32 	%r1, %a1, %b1;
	addc.cc.u32 	%r2, %a2, %b2;
	addc.u32 	%r3, %a3, %b3;
	mov.b64 	%rd54, {%r0,%r1};
	mov.b64 	%rd55, {%r2,%r3};
	}
	selp.b64 	%rd56, %rd55, %rd53, %p9;
	selp.s64 	%rd57, -1, 0, %p9;
	sub.s64 	%rd58, %rd57, %rd15;
	cvt.u64.u32 	%rd59, %r17;
	shl.b64 	%rd60, %rd59, 32;
	add.s64 	%rd61, %rd56, 1;
	shr.u64 	%rd62, %rd61, 10;
	add.s64 	%rd63, %rd62, 1;
	shr.u64 	%rd64, %rd63, 1;
	shl.b64 	%rd65, %rd58, 52;
	add.s64 	%rd66, %rd65, %rd64;
	add.s64 	%rd67, %rd66, 4602678819172646912;
	or.b64  	%rd68, %rd67, %rd60;
	mov.b64 	%fd4, %rd68;
$L__BB2_9:
	st.param.f64 	[func_retval0], %fd4;
	st.param.b32 	[func_retval0+8], %r46;
	ret;

}


// ===== COMPILED SASS (sm_100) =====

	.target	sm_100

	.elftype	@"ET_EXEC"


//--------------------- .note.nv.tkinfo           --------------------------
	.section	.note.nv.tkinfo,"",@"SHT_NOTE"
	.sectionflags	@"SHF_NOTE_NV_TKINFO"
	.tkinfo
        /*0018*/ 	.word	0x00000002
        /*0030*/ 	.string	""
        /*0030*/ 	.string	"ptxas"
        /*0030*/ 	.string	"Cuda compilation tools, release 13.0, V13.0.88"
        /*0030*/ 	.string	"Build cuda_13.0.r13.0/compiler.36424714_0"
        /*0030*/ 	.string	"-arch sm_100 -m 64 "



//--------------------- .note.nv.cuinfo           --------------------------
	.section	.note.nv.cuinfo,"",@"SHT_NOTE"
	.sectionflags	@"SHF_NOTE_NV_CUINFO"
        /*0018*/ 	.short	0x0002
        /*001a*/ 	.short	0x0064
        /*001c*/ 	.short	0x0082
	.zero		2


//--------------------- .nv.info                  --------------------------
	.section	.nv.info,"",@"SHT_CUDA_INFO"
	.align	4


	//----- nvinfo : EIATTR_REGCOUNT
	.align		4
        /*0000*/ 	.byte	0x04, 0x2f
        /*0002*/ 	.short	(.L_3 - .L_2)
	.align		4
.L_2:
        /*0004*/ 	.word	index@(_Z7exfieldiiPfS_S_)
        /*0008*/ 	.word	0x0000001a


	//----- nvinfo : EIATTR_FRAME_SIZE
	.align		4
.L_3:
        /*000c*/ 	.byte	0x04, 0x11
        /*000e*/ 	.short	(.L_5 - .L_4)
	.align		4
.L_4:
        /*0010*/ 	.word	index@($_Z7exfieldiiPfS_S_$__internal_trig_reduction_slowpathd)
        /*0014*/ 	.word	0x00000028


	//----- nvinfo : EIATTR_FRAME_SIZE
	.align		4
.L_5:
        /*0018*/ 	.byte	0x04, 0x11
        /*001a*/ 	.short	(.L_7 - .L_6)
	.align		4
.L_6:
        /*001c*/ 	.word	index@(_Z7exfieldiiPfS_S_)
        /*0020*/ 	.word	0x00000028


	//----- nvinfo : EIATTR_REGCOUNT
	.align		4
.L_7:
        /*0024*/ 	.byte	0x04, 0x2f
        /*0026*/ 	.short	(.L_9 - .L_8)
	.align		4
.L_8:
        /*0028*/ 	.word	index@(_Z7hyfieldiPfS_S_)
        /*002c*/ 	.word	0x00000013


	//----- nvinfo : EIATTR_FRAME_SIZE
	.align		4
.L_9:
        /*0030*/ 	.byte	0x04, 0x11
        /*0032*/ 	.short	(.L_11 - .L_10)
	.align		4
.L_10:
        /*0034*/ 	.word	index@(_Z7hyfieldiPfS_S_)
        /*0038*/ 	.word	0x00000000


	//----- nvinfo : EIATTR_MIN_STACK_SIZE
	.align		4
.L_11:
        /*003c*/ 	.byte	0x04, 0x12
        /*003e*/ 	.short	(.L_13 - .L_12)
	.align		4
.L_12:
        /*0040*/ 	.word	index@(_Z7hyfieldiPfS_S_)
        /*0044*/ 	.word	0x00000000


	//----- nvinfo : EIATTR_MIN_STACK_SIZE
	.align		4
.L_13:
        /*0048*/ 	.byte	0x04, 0x12
        /*004a*/ 	.short	(.L_15 - .L_14)
	.align		4
.L_14:
        /*004c*/ 	.word	index@(_Z7exfieldiiPfS_S_)
        /*0050*/ 	.word	0x00000028
.L_15:


//--------------------- .nv.compat                --------------------------
	.section	.nv.compat,"",@"SHT_CUDA_COMPAT_INFO"
	.align	4
        /*0000*/ 	.byte	0x02, 0x09, 0x00, 0x00, 0x02, 0x02, 0x01, 0x00, 0x02, 0x05, 0x05, 0x00, 0x03, 0x07, 0x01, 0x01
        /*0010*/ 	.byte	0x02, 0x03, 0x00, 0x00, 0x02, 0x06, 0x01, 0x00, 0x04, 0x0b, 0x08, 0x00, 0x01, 0x00, 0x00, 0x00
        /*0020*/ 	.byte	0x00, 0x00, 0x00, 0x00


//--------------------- .nv.info._Z7hyfieldiPfS_S_ --------------------------
	.section	.nv.info._Z7hyfieldiPfS_S_,"",@"SHT_CUDA_INFO"
	.sectionflags	@""
	.align	4


	//----- nvinfo : EIATTR_CUDA_API_VERSION
	.align		4
        /*0000*/ 	.byte	0x04, 0x37
        /*0002*/ 	.short	(.L_17 - .L_16)
.L_16:
        /*0004*/ 	.word	0x00000082


	//----- nvinfo : EIATTR_KPARAM_INFO
	.align		4
.L_17:
        /*0008*/ 	.byte	0x04, 0x17
        /*000a*/ 	.short	(.L_19 - .L_18)
.L_18:
        /*000c*/ 	.word	0x00000000
        /*0010*/ 	.short	0x0003
        /*0012*/ 	.short	0x0018
        /*0014*/ 	.byte	0x00, 0xf5, 0x21, 0x00


	//----- nvinfo : EIATTR_KPARAM_INFO
	.align		4
.L_19:
        /*0018*/ 	.byte	0x04, 0x17
        /*001a*/ 	.short	(.L_21 - .L_20)
.L_20:
        /*001c*/ 	.word	0x00000000
        /*0020*/ 	.short	0x0002
        /*0022*/ 	.short	0x0010
        /*0024*/ 	.byte	0x00, 0xf5, 0x21, 0x00


	//----- nvinfo : EIATTR_KPARAM_INFO
	.align		4
.L_21:
        /*0028*/ 	.byte	0x04, 0x17
        /*002a*/ 	.short	(.L_23 - .L_22)
.L_22:
        /*002c*/ 	.word	0x00000000
        /*0030*/ 	.short	0x0001
        /*0032*/ 	.short	0x0008
        /*0034*/ 	.byte	0x00, 0xf5, 0x21, 0x00


	//----- nvinfo : EIATTR_KPARAM_INFO
	.align		4
.L_23:
        /*0038*/ 	.byte	0x04, 0x17
        /*003a*/ 	.short	(.L_25 - .L_24)
.L_24:
        /*003c*/ 	.word	0x00000000
        /*0040*/ 	.short	0x0000
        /*0042*/ 	.short	0x0000
        /*0044*/ 	.byte	0x00, 0xf0, 0x11, 0x00


	//----- nvinfo : EIATTR_SPARSE_MMA_MASK
	.align		4
.L_25:
        /*0048*/ 	.byte	0x03, 0x50
        /*004a*/ 	.short	0x0000


	//----- nvinfo : EIATTR_MAXREG_COUNT
	.align		4
        /*004c*/ 	.byte	0x03, 0x1b
        /*004e*/ 	.short	0x00ff


	//----- nvinfo : EIATTR_NUM_BARRIERS
	.align		4
        /*0050*/ 	.byte	0x02, 0x4c
        /*0052*/ 	.byte	0x01
	.zero		1


	//----- nvinfo : EIATTR_MERCURY_ISA_VERSION
	.align		4
        /*0054*/ 	.byte	0x03, 0x5f
        /*0056*/ 	.short	0x0101


	//----- nvinfo : EIATTR_VRC_CTA_INIT_COUNT
	.align		4
        /*0058*/ 	.byte	0x02, 0x4a
	.zero		1
	.zero		1


	//----- nvinfo : EIATTR_EXIT_INSTR_OFFSETS
	.align		4
        /*005c*/ 	.byte	0x04, 0x1c
        /*005e*/ 	.short	(.L_27 - .L_26)


	//   ....[0]....
.L_26:
        /*0060*/ 	.word	0x00000380


	//----- nvinfo : EIATTR_CRS_STACK_SIZE
	.align		4
.L_27:
        /*0064*/ 	.byte	0x04, 0x1e
        /*0066*/ 	.short	(.L_29 - .L_28)
.L_28:
        /*0068*/ 	.word	0x00000000


	//----- nvinfo : EIATTR_CBANK_PARAM_SIZE
	.align		4
.L_29:
        /*006c*/ 	.byte	0x03, 0x19
        /*006e*/ 	.short	0x0020


	//----- nvinfo : EIATTR_PARAM_CBANK
	.align		4
        /*0070*/ 	.byte	0x04, 0x0a
        /*0072*/ 	.short	(.L_31 - .L_30)
	.align		4
.L_30:
        /*0074*/ 	.word	index@(.nv.constant0._Z7hyfieldiPfS_S_)
        /*0078*/ 	.short	0x0380
        /*007a*/ 	.short	0x0020


	//----- nvinfo : EIATTR_SW_WAR
	.align		4
.L_31:
        /*007c*/ 	.byte	0x04, 0x36
        /*007e*/ 	.short	(.L_33 - .L_32)
.L_32:
        /*0080*/ 	.word	0x00000008
.L_33:


//--------------------- .nv.info._Z7exfieldiiPfS_S_ --------------------------
	.section	.nv.info._Z7exfieldiiPfS_S_,"",@"SHT_CUDA_INFO"
	.sectionflags	@""
	.align	4


	//----- nvinfo : EIATTR_CUDA_API_VERSION
	.align		4
        /*0000*/ 	.byte	0x04, 0x37
        /*0002*/ 	.short	(.L_35 - .L_34)
.L_34:
        /*0004*/ 	.word	0x00000082


	//----- nvinfo : EIATTR_KPARAM_INFO
	.align		4
.L_35:
        /*0008*/ 	.byte	0x04, 0x17
        /*000a*/ 	.short	(.L_37 - .L_36)
.L_36:
        /*000c*/ 	.word	0x00000000
        /*0010*/ 	.short	0x0004
        /*0012*/ 	.short	0x0018
        /*0014*/ 	.byte	0x00, 0xf5, 0x21, 0x00


	//----- nvinfo : EIATTR_KPARAM_INFO
	.align		4
.L_37:
        /*0018*/ 	.byte	0x04, 0x17
        /*001a*/ 	.short	(.L_39 - .L_38)
.L_38:
        /*001c*/ 	.word	0x00000000
        /*0020*/ 	.short	0x0003
        /*0022*/ 	.short	0x0010
        /*0024*/ 	.byte	0x00, 0xf5, 0x21, 0x00


	//----- nvinfo : EIATTR_KPARAM_INFO
	.align		4
.L_39:
        /*0028*/ 	.byte	0x04, 0x17
        /*002a*/ 	.short	(.L_41 - .L_40)
.L_40:
        /*002c*/ 	.word	0x00000000
        /*0030*/ 	.short	0x0002
        /*0032*/ 	.short	0x0008
        /*0034*/ 	.byte	0x00, 0xf5, 0x21, 0x00


	//----- nvinfo : EIATTR_KPARAM_INFO
	.align		4
.L_41:
        /*0038*/ 	.byte	0x04, 0x17
        /*003a*/ 	.short	(.L_43 - .L_42)
.L_42:
        /*003c*/ 	.word	0x00000000
        /*0040*/ 	.short	0x0001
        /*0042*/ 	.short	0x0004
        /*0044*/ 	.byte	0x00, 0xf0, 0x11, 0x00


	//----- nvinfo : EIATTR_KPARAM_INFO
	.align		4
.L_43:
        /*0048*/ 	.byte	0x04, 0x17
        /*004a*/ 	.short	(.L_45 - .L_44)
.L_44:
        /*004c*/ 	.word	0x00000000
        /*0050*/ 	.short	0x0000
        /*0052*/ 	.short	0x0000
        /*0054*/ 	.byte	0x00, 0xf0, 0x11, 0x00


	//----- nvinfo : EIATTR_SPARSE_MMA_MASK
	.align		4
.L_45:
        /*0058*/ 	.byte	0x03, 0x50
        /*005a*/ 	.short	0x0000


	//----- nvinfo : EIATTR_MAXREG_COUNT
	.align		4
        /*005c*/ 	.byte	0x03, 0x1b
        /*005e*/ 	.short	0x00ff


	//----- nvinfo : EIATTR_NUM_BARRIERS
	.align		4
        /*0060*/ 	.byte	0x02, 0x4c
        /*0062*/ 	.byte	0x01
	.zero		1


	//----- nvinfo : EIATTR_MERCURY_ISA_VERSION
	.align		4
        /*0064*/ 	.byte	0x03, 0x5f
        /*0066*/ 	.short	0x0101


	//----- nvinfo : EIATTR_VRC_CTA_INIT_COUNT
	.align		4
        /*0068*/ 	.byte	0x02, 0x4a
	.zero		1
	.zero		1


	//----- nvinfo : EIATTR_EXIT_INSTR_OFFSETS
	.align		4
        /*006c*/ 	.byte	0x04, 0x1c
        /*006e*/ 	.short	(.L_47 - .L_46)


	//   ....[0]....
.L_46:
        /*0070*/ 	.word	0x00000220


	//   ....[1]....
        /*0074*/ 	.word	0x00000610


	//----- nvinfo : EIATTR_CRS_STACK_SIZE
	.align		4
.L_47:
        /*0078*/ 	.byte	0x04, 0x1e
        /*007a*/ 	.short	(.L_49 - .L_48)
.L_48:
        /*007c*/ 	.word	0x00000000


	//----- nvinfo : EIATTR_CBANK_PARAM_SIZE
	.align		4
.L_49:
        /*0080*/ 	.byte	0x03, 0x19
        /*0082*/ 	.short	0x0020


	//----- nvinfo : EIATTR_PARAM_CBANK
	.align		4
        /*0084*/ 	.byte	0x04, 0x0a
        /*0086*/ 	.short	(.L_51 - .L_50)
	.align		4
.L_50:
        /*0088*/ 	.word	index@(.nv.constant0._Z7exfieldiiPfS_S_)
        /*008c*/ 	.short	0x0380
        /*008e*/ 	.short	0x0020


	//----- nvinfo : EIATTR_SW_WAR
	.align		4
.L_51:
        /*0090*/ 	.byte	0x04, 0x36
        /*0092*/ 	.short	(.L_53 - .L_52)
.L_52:
        /*0094*/ 	.word	0x00000008
.L_53:


//--------------------- .nv.callgraph             --------------------------
	.section	.nv.callgraph,"",@"SHT_CUDA_CALLGRAPH"
	.align	4
	.sectionentsize	8
	.align		4
        /*0000*/ 	.word	0x00000000
	.align		4
        /*0004*/ 	.word	0xffffffff
	.align		4
        /*0008*/ 	.word	0x00000000
	.align		4
        /*000c*/ 	.word	0xfffffffe
	.align		4
        /*0010*/ 	.word	0x00000000
	.align		4
        /*0014*/ 	.word	0xfffffffd
	.align		4
        /*0018*/ 	.word	0x00000000
	.align		4
        /*001c*/ 	.word	0xfffffffc


//--------------------- .nv.constant4             --------------------------
	.section	.nv.constant4,"a",@progbits
	.align	8
	.align		8
.nv.constant4:
        /*0000*/ 	.dword	__cudart_i2opi_d
	.align		8
        /*0008*/ 	.dword	__cudart_sin_cos_coeffs


//--------------------- .text._Z7hyfieldiPfS_S_   --------------------------
	.section	.text._Z7hyfieldiPfS_S_,"ax",@progbits
	.align	128
        .global         _Z7hyfieldiPfS_S_
        .type           _Z7hyfieldiPfS_S_,@function
        .size           _Z7hyfieldiPfS_S_,(.L_x_16 - _Z7hyfieldiPfS_S_)
        .other          _Z7hyfieldiPfS_S_,@"STO_CUDA_ENTRY STV_DEFAULT"
_Z7hyfieldiPfS_S_:
.text._Z7hyfieldiPfS_S_:
[----:B------:R-:W-:Y:S01]  /*0000*/  LDC R1, c[0x0][0x37c] ;  /* 0x0000df00ff017b82 */ /* 0x000fe20000000800 */
[----:B------:R-:W0:Y:S07]  /*0010*/  S2R R3, SR_TID.X ;  /* 0x0000000000037919 */ /* 0x000e2e0000002100 */
[----:B------:R-:W1:Y:S01]  /*0020*/  S2UR UR4, SR_CTAID.X ;  /* 0x00000000000479c3 */ /* 0x000e620000002500 */
[----:B------:R-:W1:Y:S01]  /*0030*/  LDCU UR5, c[0x0][0x360] ;  /* 0x00006c00ff0577ac */ /* 0x000e620008000800 */
[----:B------:R-:W2:Y:S06]  /*0040*/  LDCU.64 UR6, c[0x0][0x358] ;  /* 0x00006b00ff0677ac */ /* 0x000eac0008000a00 */
[----:B------:R-:W3:Y:S01]  /*0050*/  LDC R15, c[0x0][0x380] ;  /* 0x0000e000ff0f7b82 */ /* 0x000ee20000000800 */
[----:B-1----:R-:W-:Y:S01]  /*0060*/  UIMAD UR4, UR4, UR5, URZ ;  /* 0x00000005040472a4 */ /* 0x002fe2000f8e02ff */
[----:B0-----:R-:W-:-:S05]  /*0070*/  IADD3 R0, PT, PT, -R3, RZ, RZ ;  /* 0x000000ff03007210 */ /* 0x001fca0007ffe1ff */
[----:B------:R-:W-:-:S13]  /*0080*/  ISETP.NE.AND P0, PT, R0, UR4, PT ;  /* 0x0000000400007c0c */ /* 0x000fda000bf05270 */
[----:B------:R-:W2:Y:S02]  /*0090*/  @!P0 LDC.64 R4, c[0x0][0x398] ;  /* 0x0000e600ff048b82 */ /* 0x000ea40000000a00 */
[----:B--2---:R-:W2:Y:S06]  /*00a0*/  @!P0 LDG.E R9, desc[UR6][R4.64] ;  /* 0x0000000604098981 */ /* 0x004eac000c1e1900 */
[----:B------:R-:W2:Y:S02]  /*00b0*/  @!P0 LDC.64 R6, c[0x0][0x388] ;  /* 0x0000e200ff068b82 */ /* 0x000ea40000000a00 */
[----:B--2---:R0:W-:Y:S04]  /*00c0*/  @!P0 STG.E desc[UR6][R6.64], R9 ;  /* 0x0000000906008986 */ /* 0x0041e8000c101906 */
[----:B------:R-:W2:Y:S04]  /*00d0*/  @!P0 LDG.E R11, desc[UR6][R4.64+0x4] ;  /* 0x00000406040b8981 */ /* 0x000ea8000c1e1900 */
[----:B--2---:R0:W-:Y:S04]  /*00e0*/  @!P0 STG.E desc[UR6][R4.64], R11 ;  /* 0x0000000b04008986 */ /* 0x0041e8000c101906 */
[----:B------:R-:W2:Y:S01]  /*00f0*/  @!P0 LDG.E R13, desc[UR6][R6.64+0x4] ;  /* 0x00000406060d8981 */ /* 0x000ea2000c1e1900 */
[----:B---3--:R-:W-:Y:S01]  /*0100*/  IADD3 R0, PT, PT, R15, -0x1, RZ ;  /* 0xffffffff0f007810 */ /* 0x008fe20007ffe0ff */
[----:B------:R-:W-:Y:S01]  /*0110*/  BSSY.RECONVERGENT B0, `(.L_x_0) ;  /* 0x0000010000007945 */ /* 0x000fe20003800200 */
[----:B------:R-:W-:-:S04]  /*0120*/  IADD3 R3, PT, PT, R3, UR4, RZ ;  /* 0x0000000403037c10 */ /* 0x000fc8000fffe0ff */
[CC--:B------:R-:W-:Y:S02]  /*0130*/  ISETP.NE.AND P1, PT, R3.reuse, R0.reuse, PT ;  /* 0x000000000300720c */ /* 0x0c0fe40003f25270 */
[----:B------:R-:W-:Y:S01]  /*0140*/  ISETP.GE.AND P2, PT, R3, R0, PT ;  /* 0x000000000300720c */ /* 0x000fe20003f46270 */
[----:B--2---:R0:W-:Y:S10]  /*0150*/  @!P0 STG.E desc[UR6][R4.64+0x4], R13 ;  /* 0x0000040d04008986 */ /* 0x0041f4000c101906 */
[----:B------:R-:W-:Y:S05]  /*0160*/  @P1 BRA `(.L_x_1) ;  /* 0x0000000000281947 */ /* 0x000fea0003800000 */
[----:B0-----:R-:W0:Y:S08]  /*0170*/  LDC.64 R8, c[0x0][0x398] ;  /* 0x0000e600ff087b82 */ /* 0x001e300000000a00 */
[----:B------:R-:W1:Y:S01]  /*0180*/  LDC.64 R6, c[0x0][0x388] ;  /* 0x0000e200ff067b82 */ /* 0x000e620000000a00 */
[----:B0-----:R-:W2:Y:S01]  /*0190*/  LDG.E R11, desc[UR6][R8.64+0xc] ;  /* 0x00000c06080b7981 */ /* 0x001ea2000c1e1900 */
[----:B-1----:R-:W-:-:S05]  /*01a0*/  IMAD.WIDE R4, R3, 0x4, R6 ;  /* 0x0000000403047825 */ /* 0x002fca00078e0206 */
[----:B--2---:R1:W-:Y:S04]  /*01b0*/  STG.E desc[UR6][R4.64], R11 ;  /* 0x0000000b04007986 */ /* 0x0043e8000c101906 */
[----:B------:R-:W2:Y:S01]  /*01c0*/  LDG.E R13, desc[UR6][R8.64+0x8] ;  /* 0x00000806080d7981 */ /* 0x000ea2000c1e1900 */
[----:B------:R-:W-:-:S03]  /*01d0*/  IMAD.WIDE R6, R15, 0x4, R6 ;  /* 0x000000040f067825 */ /* 0x000fc600078e0206 */
[----:B--2---:R1:W-:Y:S04]  /*01e0*/  STG.E desc[UR6][R8.64+0xc], R13 ;  /* 0x00000c0d08007986 */ /* 0x0043e8000c101906 */
[----:B------:R-:W2:Y:S04]  /*01f0*/  LDG.E R7, desc[UR6][R6.64+-0x8] ;  /* 0xfffff80606077981 */ /* 0x000ea8000c1e1900 */
[----:B--2---:R1:W-:Y:S02]  /*0200*/  STG.E desc[UR6][R8.64+0x8], R7 ;  /* 0x0000080708007986 */ /* 0x0043e4000c101906 */
.L_x_1:
[----:B------:R-:W-:Y:S05]  /*0210*/  BSYNC.RECONVERGENT B0 ;  /* 0x0000000000007941 */ /* 0x000fea0003800200 */
.L_x_0:
[----:B------:R-:W-:Y:S04]  /*0220*/  BSSY.RECONVERGENT B0, `(.L_x_2) ;  /* 0x0000014000007945 */ /* 0x000fe80003800200 */
[----:B------:R-:W-:Y:S05]  /*0230*/  @P2 BRA `(.L_x_3) ;  /* 0x0000000000482947 */ /* 0x000fea0003800000 */
[----:B------:R-:W2:Y:S08]  /*0240*/  LDC R2, c[0x0][0x370] ;  /* 0x0000dc00ff027b82 */ /* 0x000eb00000000800 */
[----:B01----:R-:W0:Y:S08]  /*0250*/  LDC.64 R4, c[0x0][0x388] ;  /* 0x0000e200ff047b82 */ /* 0x003e300000000a00 */
[----:B------:R-:W1:Y:S01]  /*0260*/  LDC.64 R6, c[0x0][0x390] ;  /* 0x0000e400ff067b82 */ /* 0x000e620000000a00 */
[----:B--2---:R-:W-:-:S07]  /*0270*/  IMAD R2, R2, UR5, RZ ;  /* 0x0000000502027c24 */ /* 0x004fce000f8e02ff */
.L_x_4:
[----:B0-----:R-:W-:-:S04]  /*0280*/  IMAD.WIDE R12, R3, 0x4, R4 ;  /* 0x00000004030c7825 */ /* 0x001fc800078e0204 */
[----:B-12---:R-:W-:Y:S01]  /*0290*/  IMAD.WIDE R8, R3, 0x4, R6 ;  /* 0x0000000403087825 */ /* 0x006fe200078e0206 */
[----:B------:R-:W2:Y:S04]  /*02a0*/  LDG.E R14, desc[UR6][R12.64] ;  /* 0x000000060c0e7981 */ /* 0x000ea8000c1e1900 */
[----:B------:R-:W2:Y:S04]  /*02b0*/  LDG.E R15, desc[UR6][R12.64+0x4] ;  /* 0x000004060c0f7981 */ /* 0x000ea8000c1e1900 */
[----:B------:R-:W3:Y:S01]  /*02c0*/  LDG.E R16, desc[UR6][R8.64] ;  /* 0x0000000608107981 */ /* 0x000ee2000c1e1900 */
[----:B------:R-:W-:-:S04]  /*02d0*/  IADD3 R3, PT, PT, R2, R3, RZ ;  /* 0x0000000302037210 */ /* 0x000fc80007ffe0ff */
[----:B------:R-:W-:Y:S01]  /*02e0*/  ISETP.GE.AND P0, PT, R3, R0, PT ;  /* 0x000000000300720c */ /* 0x000fe20003f06270 */
[----:B--2---:R-:W-:Y:S01]  /*02f0*/  FADD R14, R14, -R15 ;  /* 0x8000000f0e0e7221 */ /* 0x004fe20000000000 */
[----:B---3--:R-:W-:Y:S08]  /*0300*/  F2F.F64.F32 R10, R16 ;  /* 0x00000010000a7310 */ /* 0x008ff00000201800 */
[----:B------:R-:W0:Y:S02]  /*0310*/  F2F.F64.F32 R14, R14 ;  /* 0x0000000e000e7310 */ /* 0x000e240000201800 */
[----:B0-----:R-:W-:-:S10]  /*0320*/  DFMA R10, R14, 0.5, R10 ;  /* 0x3fe000000e0a782b */ /* 0x001fd4000000000a */
[----:B------:R-:W0:Y:S02]  /*0330*/  F2F.F32.F64 R11, R10 ;  /* 0x0000000a000b7310 */ /* 0x000e240000301000 */
[----:B0-----:R2:W-:Y:S01]  /*0340*/  STG.E desc[UR6][R8.64], R11 ;  /* 0x0000000b08007986 */ /* 0x0015e2000c101906 */
[----:B------:R-:W-:Y:S05]  /*0350*/  @!P0 BRA `(.L_x_4) ;  /* 0xfffffffc00c88947 */ /* 0x000fea000383ffff */
.L_x_3:
[----:B------:R-:W-:Y:S05]  /*0360*/  BSYNC.RECONVERGENT B0 ;  /* 0x0000000000007941 */ /* 0x000fea0003800200 */
.L_x_2:
[----:B------:R-:W-:Y:S06]  /*0370*/  BAR.SYNC.DEFER_BLOCKING 0x0 ;  /* 0x0000000000007b1d */ /* 0x000fec0000010000 */
[----:B------:R-:W-:Y:S05]  /*0380*/  EXIT ;  /* 0x000000000000794d */ /* 0x000fea0003800000 */
.L_x_5:
[----:B------:R-:W-:-:S00]  /*0390*/  BRA `(.L_x_5) ;  /* 0xfffffffc00fc7947 */ /* 0x000fc0000383ffff */
[----:B------:R-:W-:-:S00]  /*03a0*/  NOP ;  /* 0x0000000000007918 */ /* 0x000fc00000000000 */
        /* <DEDUP_REMOVED lines=13> */
.L_x_16:


//--------------------- .text._Z7exfieldiiPfS_S_  --------------------------
	.section	.text._Z7exfieldiiPfS_S_,"ax",@progbits
	.align	128
        .global         _Z7exfieldiiPfS_S_
        .type           _Z7exfieldiiPfS_S_,@function
        .size           _Z7exfieldiiPfS_S_,(.L_x_15 - _Z7exfieldiiPfS_S_)
        .other          _Z7exfieldiiPfS_S_,@"STO_CUDA_ENTRY STV_DEFAULT"
_Z7exfieldiiPfS_S_:
.text._Z7exfieldiiPfS_S_:
[----:B------:R-:W0:Y:S01]  /*0000*/  LDC R1, c[0x0][0x37c] ;  /* 0x0000df00ff017b82 */ /* 0x000e220000000800 */
[----:B------:R-:W1:Y:S07]  /*0010*/  S2R R0, SR_TID.X ;  /* 0x0000000000007919 */ /* 0x000e6e0000002100 */
[----:B------:R-:W1:Y:S01]  /*0020*/  S2UR UR4, SR_CTAID.X ;  /* 0x00000000000479c3 */ /* 0x000e620000002500 */
[----:B------:R-:W2:Y:S01]  /*0030*/  LDCU UR7, c[0x0][0x384] ;  /* 0x00007080ff0777ac */ /* 0x000ea20008000800 */
[----:B------:R-:W-:Y:S01]  /*0040*/  BSSY.RECONVERGENT B0, `(.L_x_6) ;  /* 0x000001c000007945 */ /* 0x000fe20003800200 */
[----:B0-----:R-:W-:-:S05]  /*0050*/  VIADD R1, R1, 0xffffffd8 ;  /* 0xffffffd801017836 */ /* 0x001fca0000000000 */
[----:B------:R-:W1:Y:S02]  /*0060*/  LDC R3, c[0x0][0x360] ;  /* 0x0000d800ff037b82 */ /* 0x000e640000000800 */
[----:B-1----:R-:W-:Y:S01]  /*0070*/  IMAD R0, R3, UR4, R0 ;  /* 0x0000000403007c24 */ /* 0x002fe2000f8e0200 */
[----:B------:R-:W0:Y:S03]  /*0080*/  LDCU.64 UR4, c[0x0][0x358] ;  /* 0x00006b00ff0477ac */ /* 0x000e260008000a00 */
[C---:B------:R-:W-:Y:S01]  /*0090*/  VIADD R2, R0.reuse, 0x1 ;  /* 0x0000000100027836 */ /* 0x040fe20000000000 */
[----:B------:R-:W-:-:S04]  /*00a0*/  ISETP.NE.AND P1, PT, R0, 0x1, PT ;  /* 0x000000010000780c */ /* 0x000fc80003f25270 */
[----:B--2---:R-:W-:-:S13]  /*00b0*/  ISETP.GE.AND P0, PT, R2, UR7, PT ;  /* 0x0000000702007c0c */ /* 0x004fda000bf06270 */
[----:B0-----:R-:W-:Y:S05]  /*00c0*/  @P0 BRA `(.L_x_7) ;  /* 0x00000000004c0947 */ /* 0x001fea0003800000 */
[----:B------:R-:W0:Y:S01]  /*00d0*/  LDCU UR6, c[0x0][0x370] ;  /* 0x00006e00ff0677ac */ /* 0x000e220008000800 */
[----:B------:R-:W-:Y:S02]  /*00e0*/  IMAD.MOV.U32 R9, RZ, RZ, R2 ;  /* 0x000000ffff097224 */ /* 0x000fe400078e0002 */
[----:B0-----:R-:W-:-:S07]  /*00f0*/  IMAD R0, R3, UR6, RZ ;  /* 0x0000000603007c24 */ /* 0x001fce000f8e02ff */
.L_x_8:
[----:B0-----:R-:W0:Y:S08]  /*0100*/  LDC.64 R6, c[0x0][0x398] ;  /* 0x0000e600ff067b82 */ /* 0x001e300000000a00 */
[----:B------:R-:W1:Y:S08]  /*0110*/  LDC.64 R4, c[0x0][0x388] ;  /* 0x0000e200ff047b82 */ /* 0x000e700000000a00 */
[----:B------:R-:W2:Y:S01]  /*0120*/  LDC.64 R2, c[0x0][0x390] ;  /* 0x0000e400ff027b82 */ /* 0x000ea20000000a00 */
[----:B0-----:R-:W-:-:S05]  /*0130*/  IMAD.WIDE R6, R9, 0x4, R6 ;  /* 0x0000000409067825 */ /* 0x001fca00078e0206 */
[----:B------:R-:W3:Y:S01]  /*0140*/  LDG.E R10, desc[UR4][R6.64+-0x4] ;  /* 0xfffffc04060a7981 */ /* 0x000ee2000c1e1900 */
[----:B-1----:R-:W-:-:S03]  /*0150*/  IMAD.WIDE R4, R9, 0x4, R4 ;  /* 0x0000000409047825 */ /* 0x002fc600078e0204 */
[----:B------:R-:W3:Y:S04]  /*0160*/  LDG.E R11, desc[UR4][R6.64] ;  /* 0x00000004060b7981 */ /* 0x000ee8000c1e1900 */
[----:B------:R-:W4:Y:S01]  /*0170*/  LDG.E R5, desc[UR4][R4.64] ;  /* 0x0000000404057981 */ /* 0x000f22000c1e1900 */
[----:B--2---:R-:W-:-:S05]  /*0180*/  IMAD.WIDE R2, R9, 0x4, R2 ;  /* 0x0000000409027825 */ /* 0x004fca00078e0202 */
[----:B------:R-:W4:Y:S01]  /*0190*/  LDG.E R8, desc[UR4][R2.64] ;  /* 0x0000000402087981 */ /* 0x000f22000c1e1900 */
[----:B------:R-:W-:-:S05]  /*01a0*/  IMAD.IADD R9, R0, 0x1, R9 ;  /* 0x0000000100097824 */ /* 0x000fca00078e0209 */
[----:B------:R-:W-:Y:S01]  /*01b0*/  ISETP.GE.AND P0, PT, R9, UR7, PT ;  /* 0x0000000709007c0c */ /* 0x000fe2000bf06270 */
[----:B---3--:R-:W-:-:S04]  /*01c0*/  FADD R10, R10, -R11 ;  /* 0x8000000b0a0a7221 */ /* 0x008fc80000000000 */
[----:B----4-:R-:W-:-:S05]  /*01d0*/  FFMA R11, R5, R10, R8 ;  /* 0x0000000a050b7223 */ /* 0x010fca0000000008 */
[----:B------:R0:W-:Y:S03]  /*01e0*/  STG.E desc[UR4][R2.64], R11 ;  /* 0x0000000b02007986 */ /* 0x0001e6000c101904 */
[----:B------:R-:W-:Y:S05]  /*01f0*/  @!P0 BRA `(.L_x_8) ;  /* 0xfffffffc00c08947 */ /* 0x000fea000383ffff */
.L_x_7:
[----:B------:R-:W-:Y:S05]  /*0200*/  BSYNC.RECONVERGENT B0 ;  /* 0x0000000000007941 */ /* 0x000fea0003800200 */
.L_x_6:
[----:B------:R-:W-:Y:S06]  /*0210*/  BAR.SYNC.DEFER_BLOCKING 0x0 ;  /* 0x0000000000007b1d */ /* 0x000fec0000010000 */
[----:B------:R-:W-:Y:S05]  /*0220*/  @P1 EXIT ;  /* 0x000000000000194d */ /* 0x000fea0003800000 */
[----:B0-----:R-:W0:Y:S01]  /*0230*/  LDC.64 R10, c[0x0][0x390] ;  /* 0x0000e400ff0a7b82 */ /* 0x001e220000000a00 */
[----:B------:R-:W1:Y:S01]  /*0240*/  LDCU UR6, c[0x0][0x380] ;  /* 0x00007000ff0677ac */ /* 0x000e620008000800 */
[----:B0-----:R0:W5:Y:S01]  /*0250*/  LDG.E R10, desc[UR4][R10.64+0x4] ;  /* 0x000004040a0a7981 */ /* 0x001162000c1e1900 */
[----:B-1----:R-:W1:Y:S01]  /*0260*/  I2F.F64 R16, UR6 ;  /* 0x0000000600107d12 */ /* 0x002e620008201c00 */
[----:B------:R-:W-:Y:S01]  /*0270*/  UMOV UR6, 0x23b82142 ;  /* 0x23b8214200067882 */ /* 0x000fe20000000000 */
[----:B------:R-:W-:Y:S02]  /*0280*/  UMOV UR7, 0x3fb2c40a ;  /* 0x3fb2c40a00077882 */ /* 0x000fe40000000000 */
[----:B-1----:R-:W-:-:S08]  /*0290*/  DMUL R16, R16, UR6 ;  /* 0x0000000610107c28 */ /* 0x002fd00008000000 */
[----:B------:R-:W-:-:S14]  /*02a0*/  DSETP.NEU.AND P0, PT, |R16|, +INF , PT ;  /* 0x7ff000001000742a */ /* 0x000fdc0003f0d200 */
[----:B------:R-:W-:Y:S01]  /*02b0*/  @!P0 DMUL R2, RZ, R16 ;  /* 0x00000010ff028228 */ /* 0x000fe20000000000 */
[----:B------:R-:W-:Y:S01]  /*02c0*/  @!P0 IMAD.MOV.U32 R0, RZ, RZ, RZ ;  /* 0x000000ffff008224 */ /* 0x000fe200078e00ff */
[----:B0-----:R-:W-:Y:S09]  /*02d0*/  @!P0 BRA `(.L_x_9) ;  /* 0x0000000000488947 */ /* 0x001ff20003800000 */
[----:B------:R-:W-:Y:S01]  /*02e0*/  UMOV UR6, 0x6dc9c883 ;  /* 0x6dc9c88300067882 */ /* 0x000fe20000000000 */
[----:B------:R-:W-:Y:S01]  /*02f0*/  UMOV UR7, 0x3fe45f30 ;  /* 0x3fe45f3000077882 */ /* 0x000fe20000000000 */
[C---:B------:R-:W-:Y:S02]  /*0300*/  DSETP.GE.AND P0, PT, |R16|.reuse, 2.14748364800000000000e+09, PT ;  /* 0x41e000001000742a */ /* 0x040fe40003f06200 */
[----:B------:R-:W-:Y:S01]  /*0310*/  DMUL R4, R16, UR6 ;  /* 0x0000000610047c28 */ /* 0x000fe20008000000 */
[----:B------:R-:W-:Y:S01]  /*0320*/  UMOV UR6, 0x54442d18 ;  /* 0x54442d1800067882 */ /* 0x000fe20000000000 */
[----:B------:R-:W-:-:S04]  /*0330*/  UMOV UR7, 0x3ff921fb ;  /* 0x3ff921fb00077882 */ /* 0x000fc80000000000 */
[----:B------:R-:W0:Y:S08]  /*0340*/  F2I.F64 R0, R4 ;  /* 0x0000000400007311 */ /* 0x000e300000301100 */
[----:B0-----:R-:W0:Y:S02]  /*0350*/  I2F.F64 R2, R0 ;  /* 0x0000000000027312 */ /* 0x001e240000201c00 */
[----:B0-----:R-:W-:Y:S01]  /*0360*/  DFMA R6, R2, -UR6, R16 ;  /* 0x8000000602067c2b */ /* 0x001fe20008000010 */
[----:B------:R-:W-:Y:S01]  /*0370*/  UMOV UR6, 0x33145c00 ;  /* 0x33145c0000067882 */ /* 0x000fe20000000000 */
[----:B------:R-:W-:-:S06]  /*0380*/  UMOV UR7, 0x3c91a626 ;  /* 0x3c91a62600077882 */ /* 0x000fcc0000000000 */
[----:B------:R-:W-:Y:S01]  /*0390*/  DFMA R6, R2, -UR6, R6 ;  /* 0x8000000602067c2b */ /* 0x000fe20008000006 */
[----:B------:R-:W-:Y:S01]  /*03a0*/  UMOV UR6, 0x252049c0 ;  /* 0x252049c000067882 */ /* 0x000fe20000000000 */
[----:B------:R-:W-:-:S06]  /*03b0*/  UMOV UR7, 0x397b839a ;  /* 0x397b839a00077882 */ /* 0x000fcc0000000000 */
[----:B------:R-:W-:Y:S01]  /*03c0*/  DFMA R2, R2, -UR6, R6 ;  /* 0x8000000602027c2b */ /* 0x000fe20008000006 */
[----:B------:R-:W-:Y:S10]  /*03d0*/  @!P0 BRA `(.L_x_9) ;  /* 0x0000000000088947 */ /* 0x000ff40003800000 */
[----:B------:R-:W-:-:S07]  /*03e0*/  MOV R12, 0x400 ;  /* 0x00000400000c7802 */ /* 0x000fce0000000f00 */
[----:B-----5:R-:W-:Y:S05]  /*03f0*/  CALL.REL.NOINC `($_Z7exfieldiiPfS_S_$__internal_trig_reduction_slowpathd) ;  /* 0x0000000000887944 */ /* 0x020fea0003c00000 */
.L_x_9:
[----:B------:R-:W0:Y:S01]  /*0400*/  LDCU.64 UR6, c[0x4][0x8] ;  /* 0x01000100ff0677ac */ /* 0x000e220008000a00 */
[----:B------:R-:W-:-:S05]  /*0410*/  IMAD.SHL.U32 R4, R0, 0x40, RZ ;  /* 0x0000004000047824 */ /* 0x000fca00078e00ff */
[----:B------:R-:W-:-:S04]  /*0420*/  LOP3.LUT R4, R4, 0x40, RZ, 0xc0, !PT ;  /* 0x0000004004047812 */ /* 0x000fc800078ec0ff */
[----:B0-----:R-:W-:-:S05]  /*0430*/  IADD3 R20, P0, PT, R4, UR6, RZ ;  /* 0x0000000604147c10 */ /* 0x001fca000ff1e0ff */
[----:B------:R-:W-:-:S05]  /*0440*/  IMAD.X R21, RZ, RZ, UR7, P0 ;  /* 0x00000007ff157e24 */ /* 0x000fca00080e06ff */
[----:B------:R-:W2:Y:S04]  /*0450*/  LDG.E.128.CONSTANT R16, desc[UR4][R20.64] ;  /* 0x0000000414107981 */ /* 0x000ea8000c1e9d00 */
[----:B------:R-:W3:Y:S04]  /*0460*/  LDG.E.128.CONSTANT R12, desc[UR4][R20.64+0x10] ;  /* 0x00001004140c7981 */ /* 0x000ee8000c1e9d00 */
[----:B------:R-:W4:Y:S01]  /*0470*/  LDG.E.128.CONSTANT R4, desc[UR4][R20.64+0x20] ;  /* 0x0000200414047981 */ /* 0x000f22000c1e9d00 */
[----:B------:R-:W-:Y:S01]  /*0480*/  LOP3.LUT R8, R0, 0x1, RZ, 0xc0, !PT ;  /* 0x0000000100087812 */ /* 0x000fe200078ec0ff */
[----:B------:R-:W-:-:S02]  /*0490*/  IMAD.MOV.U32 R22, RZ, RZ, 0x20fd8164 ;  /* 0x20fd8164ff167424 */ /* 0x000fc400078e00ff */
[----:B------:R-:W-:Y:S01]  /*04a0*/  IMAD.MOV.U32 R11, RZ, RZ, 0x3da8ff83 ;  /* 0x3da8ff83ff0b7424 */ /* 0x000fe200078e00ff */
[----:B------:R-:W-:Y:S01]  /*04b0*/  ISETP.NE.U32.AND P0, PT, R8, 0x1, PT ;  /* 0x000000010800780c */ /* 0x000fe20003f05070 */
[----:B------:R-:W-:-:S03]  /*04c0*/  DMUL R8, R2, R2 ;  /* 0x0000000202087228 */ /* 0x000fc60000000000 */
[----:B------:R-:W-:Y:S02]  /*04d0*/  FSEL R22, R22, -8.06006814911005101289e+34, !P0 ;  /* 0xf9785eba16167808 */ /* 0x000fe40004000000 */
[----:B------:R-:W-:-:S06]  /*04e0*/  FSEL R23, -R11, 0.11223486810922622681, !P0 ;  /* 0x3de5db650b177808 */ /* 0x000fcc0004000100 */
[----:B--2---:R-:W-:-:S08]  /*04f0*/  DFMA R16, R8, R22, R16 ;  /* 0x000000160810722b */ /* 0x004fd00000000010 */
[----:B------:R-:W-:-:S08]  /*0500*/  DFMA R16, R8, R16, R18 ;  /* 0x000000100810722b */ /* 0x000fd00000000012 */
[----:B---3--:R-:W-:-:S08]  /*0510*/  DFMA R12, R8, R16, R12 ;  /* 0x00000010080c722b */ /* 0x008fd0000000000c */
[----:B------:R-:W-:-:S08]  /*0520*/  DFMA R12, R8, R12, R14 ;  /* 0x0000000c080c722b */ /* 0x000fd0000000000e */
[----:B----4-:R-:W-:-:S08]  /*0530*/  DFMA R4, R8, R12, R4 ;  /* 0x0000000c0804722b */ /* 0x010fd00000000004 */
[----:B------:R-:W-:-:S08]  /*0540*/  DFMA R4, R8, R4, R6 ;  /* 0x000000040804722b */ /* 0x000fd00000000006 */
[----:B------:R-:W-:Y:S02]  /*0550*/  DFMA R2, R4, R2, R2 ;  /* 0x000000020402722b */ /* 0x000fe40000000002 */
[----:B------:R-:W-:-:S10]  /*0560*/  DFMA R4, R8, R4, 1 ;  /* 0x3ff000000804742b */ /* 0x000fd40000000004 */
[----:B------:R-:W-:Y:S02]  /*0570*/  FSEL R4, R4, R2, !P0 ;  /* 0x0000000204047208 */ /* 0x000fe40004000000 */
[----:B------:R-:W-:Y:S02]  /*0580*/  FSEL R5, R5, R3, !P0 ;  /* 0x0000000305057208 */ /* 0x000fe40004000000 */
[----:B------:R-:W-:-:S04]  /*0590*/  LOP3.LUT P0, RZ, R0, 0x2, RZ, 0xc0, !PT ;  /* 0x0000000200ff7812 */ /* 0x000fc8000780c0ff */
[----:B------:R-:W-:-:S10]  /*05a0*/  DADD R2, RZ, -R4 ;  /* 0x00000000ff027229 */ /* 0x000fd40000000804 */
[----:B------:R-:W-:Y:S02]  /*05b0*/  FSEL R3, R5, R3, !P0 ;  /* 0x0000000305037208 */ /* 0x000fe40004000000 */
[----:B------:R-:W-:Y:S02]  /*05c0*/  FSEL R2, R4, R2, !P0 ;  /* 0x0000000204027208 */ /* 0x000fe40004000000 */
[----:B------:R-:W0:Y:S02]  /*05d0*/  LDC.64 R4, c[0x0][0x390] ;  /* 0x0000e400ff047b82 */ /* 0x000e240000000a00 */
[----:B------:R-:W1:Y:S02]  /*05e0*/  F2F.F32.F64 R3, R2 ;  /* 0x0000000200037310 */ /* 0x000e640000301000 */
[----:B-1---5:R-:W-:-:S05]  /*05f0*/  FADD R7, R10, R3 ;  /* 0x000000030a077221 */ /* 0x022fca0000000000 */
[----:B0-----:R-:W-:Y:S01]  /*0600*/  STG.E desc[UR4][R4.64+0x4], R7 ;  /* 0x0000040704007986 */ /* 0x001fe2000c101904 */
[----:B------:R-:W-:Y:S05]  /*0610*/  EXIT ;  /* 0x000000000000794d */ /* 0x000fea0003800000 */
        .type           $_Z7exfieldiiPfS_S_$__internal_trig_reduction_slowpathd,@function
        .size           $_Z7exfieldiiPfS_S_$__internal_trig_reduction_slowpathd,(.L_x_15 - $_Z7exfieldiiPfS_S_$__internal_trig_reduction_slowpathd)
$_Z7exfieldiiPfS_S_$__internal_trig_reduction_slowpathd:
[--C-:B------:R-:W-:Y:S01]  /*0620*/  SHF.R.U32.HI R6, RZ, 0x14, R17.reuse ;  /* 0x00000014ff067819 */ /* 0x100fe20000011611 */
[----:B------:R-:W-:Y:S02]  /*0630*/  IMAD.MOV.U32 R9, RZ, RZ, R16 ;  /* 0x000000ffff097224 */ /* 0x000fe400078e0010 */
[----:B------:R-:W-:Y:S01]  /*0640*/  IMAD.MOV.U32 R8, RZ, RZ, R17 ;  /* 0x000000ffff087224 */ /* 0x000fe200078e0011 */
[----:B------:R-:W-:Y:S01]  /*0650*/  LOP3.LUT R0, R6, 0x7ff, RZ, 0xc0, !PT ;  /* 0x000007ff06007812 */ /* 0x000fe200078ec0ff */
[----:B------:R-:W-:-:S03]  /*0660*/  IMAD.MOV.U32 R4, RZ, RZ, RZ ;  /* 0x000000ffff047224 */ /* 0x000fc600078e00ff */
[----:B------:R-:W-:-:S13]  /*0670*/  ISETP.NE.AND P0, PT, R0, 0x7ff, PT ;  /* 0x000007ff0000780c */ /* 0x000fda0003f05270 */
[----:B------:R-:W-:Y:S05]  /*0680*/  @!P0 BRA `(.L_x_10) ;  /* 0x00000008002c8947 */ /* 0x000fea0003800000 */
[----:B------:R-:W-:Y:S01]  /*0690*/  VIADD R2, R0, 0xfffffc00 ;  /* 0xfffffc0000027836 */ /* 0x000fe20000000000 */
[----:B------:R-:W-:-:S04]  /*06a0*/  CS2R R18, SRZ ;  /* 0x0000000000127805 */ /* 0x000fc8000001ff00 */
[----:B------:R-:W-:Y:S02]  /*06b0*/  SHF.R.U32.HI R0, RZ, 0x6, R2 ;  /* 0x00000006ff007819 */ /* 0x000fe40000011602 */
[----:B------:R-:W-:Y:S02]  /*06c0*/  ISETP.GE.U32.AND P0, PT, R2, 0x80, PT ;  /* 0x000000800200780c */ /* 0x000fe40003f06070 */
[C---:B------:R-:W-:Y:S02]  /*06d0*/  IADD3 R7, PT, PT, -R0.reuse, 0x13, RZ ;  /* 0x0000001300077810 */ /* 0x040fe40007ffe1ff */
[----:B------:R-:W-:Y:S02]  /*06e0*/  IADD3 R13, PT, PT, -R0, 0xf, RZ ;  /* 0x0000000f000d7810 */ /* 0x000fe40007ffe1ff */
[----:B------:R-:W-:-:S04]  /*06f0*/  SEL R7, R7, 0x12, P0 ;  /* 0x0000001207077807 */ /* 0x000fc80000000000 */
[----:B------:R-:W-:-:S13]  /*0700*/  ISETP.GE.AND P0, PT, R13, R7, PT ;  /* 0x000000070d00720c */ /* 0x000fda0003f06270 */
[----:B------:R-:W-:Y:S05]  /*0710*/  @P0 BRA `(.L_x_11) ;  /* 0x00000000008c0947 */ /* 0x000fea0003800000 */
[----:B------:R-:W0:Y:S01]  /*0720*/  LDC.64 R2, c[0x4][RZ] ;  /* 0x01000000ff027b82 */ /* 0x000e220000000a00 */
[C---:B------:R-:W-:Y:S01]  /*0730*/  SHF.L.U64.HI R11, R9.reuse, 0xb, R8 ;  /* 0x0000000b090b7819 */ /* 0x040fe20000010208 */
[----:B------:R-:W-:Y:S01]  /*0740*/  IMAD.SHL.U32 R9, R9, 0x800, RZ ;  /* 0x0000080009097824 */ /* 0x000fe200078e00ff */
[----:B------:R-:W-:Y:S01]  /*0750*/  IADD3 R8, PT, PT, RZ, -R0, -R7 ;  /* 0x80000000ff087210 */ /* 0x000fe20007ffe807 */
[----:B------:R-:W-:Y:S01]  /*0760*/  IMAD.MOV.U32 R14, RZ, RZ, RZ ;  /* 0x000000ffff0e7224 */ /* 0x000fe200078e00ff */
[----:B------:R-:W-:Y:S02]  /*0770*/  CS2R R18, SRZ ;  /* 0x0000000000127805 */ /* 0x000fe4000001ff00 */
[----:B------:R-:W-:Y:S01]  /*0780*/  LOP3.LUT R11, R11, 0x80000000, RZ, 0xfc, !PT ;  /* 0x800000000b0b7812 */ /* 0x000fe200078efcff */
[----:B------:R-:W1:Y:S01]  /*0790*/  LDCU.64 UR6, c[0x0][0x358] ;  /* 0x00006b00ff0677ac */ /* 0x000e620008000a00 */
[----:B------:R-:W-:-:S05]  /*07a0*/  NOP ;  /* 0x0000000000007918 */ /* 0x000fca0000000000 */
.L_x_12:
[----:B0-----:R-:W-:-:S06]  /*07b0*/  IMAD.WIDE R4, R13, 0x8, R2 ;  /* 0x000000080d047825 */ /* 0x001fcc00078e0202 */
[----:B-1----:R-:W2:Y:S01]  /*07c0*/  LDG.E.64.CONSTANT R4, desc[UR6][R4.64] ;  /* 0x0000000604047981 */ /* 0x002ea2000c1e9b00 */
[----:B------:R-:W-:Y:S02]  /*07d0*/  VIADD R8, R8, 0x1 ;  /* 0x0000000108087836 */ /* 0x000fe40000000000 */
[----:B------:R-:W-:Y:S02]  /*07e0*/  VIADD R13, R13, 0x1 ;  /* 0x000000010d0d7836 */ /* 0x000fe40000000000 */
[----:B--2---:R-:W-:-:S04]  /*07f0*/  IMAD.WIDE.U32 R18, P2, R4, R9, R18 ;  /* 0x0000000904127225 */ /* 0x004fc80007840012 */
[----:B------:R-:W-:Y:S02]  /*0800*/  IMAD R15, R4, R11, RZ ;  /* 0x0000000b040f7224 */ /* 0x000fe400078e02ff */
[CC--:B------:R-:W-:Y:S02]  /*0810*/  IMAD R16, R5.reuse, R9.reuse, RZ ;  /* 0x0000000905107224 */ /* 0x0c0fe400078e02ff */
[----:B------:R-:W-:Y:S01]  /*0820*/  IMAD.HI.U32 R21, R5, R9, RZ ;  /* 0x0000000905157227 */ /* 0x000fe200078e00ff */
[----:B------:R-:W-:-:S03]  /*0830*/  IADD3 R19, P0, PT, R15, R19, RZ ;  /* 0x000000130f137210 */ /* 0x000fc60007f1e0ff */
[----:B------:R-:W-:Y:S01]  /*0840*/  IMAD R15, R14, 0x8, R1 ;  /* 0x000000080e0f7824 */ /* 0x000fe200078e0201 */
[----:B------:R-:W-:Y:S01]  /*0850*/  IADD3 R19, P1, PT, R16, R19, RZ ;  /* 0x0000001310137210 */ /* 0x000fe20007f3e0ff */
[----:B------:R-:W-:-:S04]  /*0860*/  IMAD.HI.U32 R16, R4, R11, RZ ;  /* 0x0000000b04107227 */ /* 0x000fc800078e00ff */
[----:B------:R-:W-:Y:S01]  /*0870*/  IMAD.X R4, RZ, RZ, R16, P2 ;  /* 0x000000ffff047224 */ /* 0x000fe200010e0610 */
[----:B------:R0:W-:Y:S01]  /*0880*/  STL.64 [R15], R18 ;  /* 0x000000120f007387 */ /* 0x0001e20000100a00 */
[----:B------:R-:W-:-:S03]  /*0890*/  IMAD.HI.U32 R16, R5, R11, RZ ;  /* 0x0000000b05107227 */ /* 0x000fc600078e00ff */
[----:B------:R-:W-:Y:S01]  /*08a0*/  IADD3.X R4, P0, PT, R21, R4, RZ, P0, !PT ;  /* 0x0000000415047210 */ /* 0x000fe2000071e4ff */
[----:B------:R-:W-:Y:S02]  /*08b0*/  IMAD R5, R5, R11, RZ ;  /* 0x0000000b05057224 */ /* 0x000fe400078e02ff */
[----:B------:R-:W-:-:S03]  /*08c0*/  VIADD R14, R14, 0x1 ;  /* 0x000000010e0e7836 */ /* 0x000fc60000000000 */
[----:B------:R-:W-:Y:S01]  /*08d0*/  IADD3.X R5, P1, PT, R5, R4, RZ, P1, !PT ;  /* 0x0000000405057210 */ /* 0x000fe20000f3e4ff */
[----:B------:R-:W-:Y:S01]  /*08e0*/  IMAD.X R4, RZ, RZ, R16, P0 ;  /* 0x000000ffff047224 */ /* 0x000fe200000e0610 */
[----:B------:R-:W-:-:S03]  /*08f0*/  ISETP.NE.AND P0, PT, R8, -0xf, PT ;  /* 0xfffffff10800780c */ /* 0x000fc60003f05270 */
[----:B------:R-:W-:Y:S02]  /*0900*/  IMAD.X R4, RZ, RZ, R4, P1 ;  /* 0x000000ffff047224 */ /* 0x000fe400008e0604 */
[----:B0-----:R-:W-:Y:S02]  /*0910*/  IMAD.MOV.U32 R18, RZ, RZ, R5 ;  /* 0x000000ffff127224 */ /* 0x001fe400078e0005 */
[----:B------:R-:W-:-:S06]  /*0920*/  IMAD.MOV.U32 R19, RZ, RZ, R4 ;  /* 0x000000ffff137224 */ /* 0x000fcc00078e0004 */
[----:B------:R-:W-:Y:S05]  /*0930*/  @P0 BRA `(.L_x_12) ;  /* 0xfffffffc009c0947 */ /* 0x000fea000383ffff */
[----:B------:R-:W-:-:S07]  /*0940*/  IMAD.MOV.U32 R13, RZ, RZ, R7 ;  /* 0x000000ffff0d7224 */ /* 0x000fce00078e0007 */
.L_x_11:
[----:B------:R-:W-:Y:S01]  /*0950*/  LOP3.LUT P0, R21, R6, 0x3f, RZ, 0xc0, !PT ;  /* 0x0000003f06157812 */ /* 0x000fe2000780c0ff */
[----:B------:R-:W-:-:S04]  /*0960*/  IMAD.IADD R0, R0, 0x1, R13 ;  /* 0x0000000100007824 */ /* 0x000fc800078e020d */
[----:B------:R-:W-:-:S05]  /*0970*/  IMAD.U32 R23, R0, 0x8, R1 ;  /* 0x0000000800177824 */ /* 0x000fca00078e0001 */
[----:B------:R0:W-:Y:S04]  /*0980*/  STL.64 [R23+-0x78], R18 ;  /* 0xffff881217007387 */ /* 0x0001e80000100a00 */
[----:B------:R-:W2:Y:S04]  /*0990*/  @P0 LDL.64 R8, [R1+0x8] ;  /* 0x0000080001080983 */ /* 0x000ea80000100a00 */
[----:B------:R-:W3:Y:S04]  /*09a0*/  LDL.64 R2, [R1+0x10] ;  /* 0x0000100001027983 */ /* 0x000ee80000100a00 */
[----:B------:R-:W4:Y:S01]  /*09b0*/  LDL.64 R4, [R1+0x18] ;  /* 0x0000180001047983 */ /* 0x000f220000100a00 */
[----:B------:R-:W-:-:S02]  /*09c0*/  @P0 LOP3.LUT R0, R6, 0x3f, RZ, 0xc, !PT ;  /* 0x0000003f06000812 */ /* 0x000fc400078e0cff */
[--C-:B--2---:R-:W-:Y:S02]  /*09d0*/  @P0 SHF.R.U64 R7, R8, 0x1, R9.reuse ;  /* 0x0000000108070819 */ /* 0x104fe40000001209 */
[----:B------:R-:W-:Y:S02]  /*09e0*/  @P0 SHF.R.U32.HI R9, RZ, 0x1, R9 ;  /* 0x00000001ff090819 */ /* 0x000fe40000011609 */
[C---:B---3--:R-:W-:Y:S02]  /*09f0*/  @P0 SHF.L.U32 R11, R2.reuse, R21, RZ ;  /* 0x00000015020b0219 */ /* 0x048fe400000006ff */
[----:B------:R-:W-:Y:S02]  /*0a00*/  @P0 SHF.R.U64 R6, R7, R0, R9 ;  /* 0x0000000007060219 */ /* 0x000fe40000001209 */
[--C-:B------:R-:W-:Y:S02]  /*0a10*/  @P0 SHF.R.U32.HI R15, RZ, 0x1, R3.reuse ;  /* 0x00000001ff0f0819 */ /* 0x100fe40000011603 */
[----:B------:R-:W-:-:S02]  /*0a20*/  @P0 SHF.R.U64 R13, R2, 0x1, R3 ;  /* 0x00000001020d0819 */ /* 0x000fc40000001203 */
[-C--:B------:R-:W-:Y:S02]  /*0a30*/  @P0 SHF.L.U64.HI R8, R2, R21.reuse, R3 ;  /* 0x0000001502080219 */ /* 0x080fe40000010203 */
[----:B------:R-:W-:Y:S02]  /*0a40*/  @P0 SHF.R.U32.HI R7, RZ, R0, R9 ;  /* 0x00000000ff070219 */ /* 0x000fe40000011609 */
[----:B------:R-:W-:Y:S02]  /*0a50*/  @P0 LOP3.LUT R2, R11, R6, RZ, 0xfc, !PT ;  /* 0x000000060b020212 */ /* 0x000fe400078efcff */
[----:B----4-:R-:W-:Y:S02]  /*0a60*/  @P0 SHF.L.U32 R9, R4, R21, RZ ;  /* 0x0000001504090219 */ /* 0x010fe400000006ff */
[----:B------:R-:W-:Y:S02]  /*0a70*/  @P0 SHF.R.U64 R14, R13, R0, R15 ;  /* 0x000000000d0e0219 */ /* 0x000fe4000000120f */
[----:B------:R-:W-:Y:S01]  /*0a80*/  @P0 LOP3.LUT R3, R8, R7, RZ, 0xfc, !PT ;  /* 0x0000000708030212 */ /* 0x000fe200078efcff */
[----:B------:R-:W-:Y:S01]  /*0a90*/  IMAD.SHL.U32 R8, R2, 0x4, RZ ;  /* 0x0000000402087824 */ /* 0x000fe200078e00ff */
[----:B------:R-:W-:-:S02]  /*0aa0*/  @P0 SHF.L.U64.HI R21, R4, R21, R5 ;  /* 0x0000001504150219 */ /* 0x000fc40000010205 */
[----:B------:R-:W-:Y:S02]  /*0ab0*/  @P0 LOP3.LUT R4, R9, R14, RZ, 0xfc, !PT ;  /* 0x0000000e09040212 */ /* 0x000fe400078efcff */
[----:B------:R-:W-:Y:S02]  /*0ac0*/  @P0 SHF.R.U32.HI R0, RZ, R0, R15 ;  /* 0x00000000ff000219 */ /* 0x000fe4000001160f */
[----:B------:R-:W-:Y:S02]  /*0ad0*/  SHF.L.U64.HI R9, R2, 0x2, R3 ;  /* 0x0000000202097819 */ /* 0x000fe40000010203 */
[----:B------:R-:W-:Y:S02]  /*0ae0*/  @P0 LOP3.LUT R5, R21, R0, RZ, 0xfc, !PT ;  /* 0x0000000015050212 */ /* 0x000fe400078efcff */
[----:B------:R-:W-:Y:S02]  /*0af0*/  SHF.L.W.U32.HI R3, R3, 0x2, R4 ;  /* 0x0000000203037819 */ /* 0x000fe40000010e04 */
[----:B------:R-:W-:-:S02]  /*0b00*/  IADD3 RZ, P0, PT, RZ, -R8, RZ ;  /* 0x80000008ffff7210 */ /* 0x000fc40007f1e0ff */
[----:B------:R-:W-:Y:S02]  /*0b10*/  LOP3.LUT R0, RZ, R9, RZ, 0x33, !PT ;  /* 0x00000009ff007212 */ /* 0x000fe400078e33ff */
[----:B------:R-:W-:Y:S02]  /*0b20*/  SHF.L.W.U32.HI R4, R4, 0x2, R5 ;  /* 0x0000000204047819 */ /* 0x000fe40000010e05 */
[----:B------:R-:W-:Y:S02]  /*0b30*/  LOP3.LUT R2, RZ, R3, RZ, 0x33, !PT ;  /* 0x00000003ff027212 */ /* 0x000fe400078e33ff */
[----:B------:R-:W-:Y:S02]  /*0b40*/  IADD3.X R6, P0, PT, RZ, R0, RZ, P0, !PT ;  /* 0x00000000ff067210 */ /* 0x000fe4000071e4ff */
[----:B------:R-:W-:Y:S02]  /*0b50*/  LOP3.LUT R7, RZ, R4, RZ, 0x33, !PT ;  /* 0x00000004ff077212 */ /* 0x000fe400078e33ff */
[----:B------:R-:W-:-:S02]  /*0b60*/  IADD3.X R0, P1, PT, RZ, R2, RZ, P0, !PT ;  /* 0x00000002ff007210 */ /* 0x000fc4000073e4ff */
[----:B------:R-:W-:-:S03]  /*0b70*/  ISETP.GT.U32.AND P2, PT, R3, -0x1, PT ;  /* 0xffffffff0300780c */ /* 0x000fc60003f44070 */
[----:B------:R-:W-:Y:S01]  /*0b80*/  IMAD.X R7, RZ, RZ, R7, P1 ;  /* 0x000000ffff077224 */ /* 0x000fe200008e0607 */
[----:B------:R-:W-:-:S04]  /*0b90*/  ISETP.GT.AND.EX P0, PT, R4, -0x1, PT, P2 ;  /* 0xffffffff0400780c */ /* 0x000fc80003f04320 */
[----:B------:R-:W-:Y:S02]  /*0ba0*/  SEL R2, R4, R7, P0 ;  /* 0x0000000704027207 */ /* 0x000fe40000000000 */
[----:B------:R-:W-:Y:S02]  /*0bb0*/  SEL R13, R3, R0, P0 ;  /* 0x00000000030d7207 */ /* 0x000fe40000000000 */
[----:B------:R-:W-:Y:S02]  /*0bc0*/  ISETP.NE.U32.AND P1, PT, R2, RZ, PT ;  /* 0x000000ff0200720c */ /* 0x000fe40003f25070 */
[----:B------:R-:W-:Y:S02]  /*0bd0*/  SEL R9, R9, R6, P0 ;  /* 0x0000000609097207 */ /* 0x000fe40000000000 */
[----:B------:R-:W-:Y:S01]  /*0be0*/  SEL R3, R13, R2, !P1 ;  /* 0x000000020d037207 */ /* 0x000fe20004800000 */
[----:B------:R-:W-:-:S05]  /*0bf0*/  @!P0 IMAD.MOV R8, RZ, RZ, -R8 ;  /* 0x000000ffff088224 */ /* 0x000fca00078e0a08 */
[----:B------:R-:W1:Y:S02]  /*0c00*/  FLO.U32 R3, R3 ;  /* 0x0000000300037300 */ /* 0x000e6400000e0000 */
[C---:B-1----:R-:W-:Y:S02]  /*0c10*/  IADD3 R7, PT, PT, -R3.reuse, 0x1f, RZ ;  /* 0x0000001f03077810 */ /* 0x042fe40007ffe1ff */
[----:B------:R-:W-:-:S03]  /*0c20*/  IADD3 R0, PT, PT, -R3, 0x3f, RZ ;  /* 0x0000003f03007810 */ /* 0x000fc60007ffe1ff */
[----:B------:R-:W-:-:S05]  /*0c30*/  @P1 IMAD.MOV R0, RZ, RZ, R7 ;  /* 0x000000ffff001224 */ /* 0x000fca00078e0207 */
[----:B------:R-:W-:-:S13]  /*0c40*/  ISETP.NE.AND P1, PT, R0, RZ, PT ;  /* 0x000000ff0000720c */ /* 0x000fda0003f25270 */
[----:B0-----:R-:W-:Y:S05]  /*0c50*/  @!P1 BRA `(.L_x_13) ;  /* 0x0000000000289947 */ /* 0x001fea0003800000 */
[--C-:B------:R-:W-:Y:S02]  /*0c60*/  SHF.R.U64 R7, R8, 0x1, R9.reuse ;  /* 0x0000000108077819 */ /* 0x100fe40000001209 */
[C---:B------:R-:W-:Y:S02]  /*0c70*/  LOP3.LUT R3, R0.reuse, 0x3f, RZ, 0xc0, !PT ;  /* 0x0000003f00037812 */ /* 0x040fe400078ec0ff */
[----:B------:R-:W-:Y:S02]  /*0c80*/  SHF.R.U32.HI R9, RZ, 0x1, R9 ;  /* 0x00000001ff097819 */ /* 0x000fe40000011609 */
[----:B------:R-:W-:Y:S02]  /*0c90*/  LOP3.LUT R6, R0, 0x3f, RZ, 0xc, !PT ;  /* 0x0000003f00067812 */ /* 0x000fe400078e0cff */
[CC--:B------:R-:W-:Y:S02]  /*0ca0*/  SHF.L.U64.HI R11, R13.reuse, R3.reuse, R2 ;  /* 0x000000030d0b7219 */ /* 0x0c0fe40000010202 */
[----:B------:R-:W-:-:S02]  /*0cb0*/  SHF.L.U32 R3, R13, R3, RZ ;  /* 0x000000030d037219 */ /* 0x000fc400000006ff */
[-CC-:B------:R-:W-:Y:S02]  /*0cc0*/  SHF.R.U64 R2, R7, R6.reuse, R9.reuse ;  /* 0x0000000607027219 */ /* 0x180fe40000001209 */
[----:B------:R-:W-:Y:S02]  /*0cd0*/  SHF.R.U32.HI R6, RZ, R6, R9 ;  /* 0x00000006ff067219 */ /* 0x000fe40000011609 */
[----:B------:R-:W-:Y:S02]  /*0ce0*/  LOP3.LUT R13, R3, R2, RZ, 0xfc, !PT ;  /* 0x00000002030d7212 */ /* 0x000fe400078efcff */
[----:B------:R-:W-:-:S07]  /*0cf0*/  LOP3.LUT R2, R11, R6, RZ, 0xfc, !PT ;  /* 0x000000060b027212 */ /* 0x000fce00078efcff */
.L_x_13:
[----:B------:R-:W-:Y:S01]  /*0d00*/  IMAD.WIDE.U32 R8, R13, 0x2168c235, RZ ;  /* 0x2168c2350d087825 */ /* 0x000fe200078e00ff */
[----:B------:R-:W-:-:S03]  /*0d10*/  SHF.R.U32.HI R5, RZ, 0x1e, R5 ;  /* 0x0000001eff057819 */ /* 0x000fc60000011605 */
[----:B------:R-:W-:Y:S01]  /*0d20*/  IMAD.MOV.U32 R6, RZ, RZ, R9 ;  /* 0x000000ffff067224 */ /* 0x000fe200078e0009 */
[----:B------:R-:W-:Y:S01]  /*0d30*/  IADD3 RZ, P1, PT, R8, R8, RZ ;  /* 0x0000000808ff7210 */ /* 0x000fe20007f3e0ff */
[----:B------:R-:W-:Y:S01]  /*0d40*/  IMAD.MOV.U32 R7, RZ, RZ, RZ ;  /* 0x000000ffff077224 */ /* 0x000fe200078e00ff */
[----:B------:R-:W-:Y:S01]  /*0d50*/  LEA.HI R4, R4, R5, RZ, 0x1 ;  /* 0x0000000504047211 */ /* 0x000fe200078f08ff */
[----:B------:R-:W-:-:S04]  /*0d60*/  IMAD.HI.U32 R3, R2, -0x36f0255e, RZ ;  /* 0xc90fdaa202037827 */ /* 0x000fc800078e00ff */
[----:B------:R-:W-:-:S04]  /*0d70*/  IMAD.WIDE.U32 R6, R13, -0x36f0255e, R6 ;  /* 0xc90fdaa20d067825 */ /* 0x000fc800078e0006 */
[C---:B------:R-:W-:Y:S02]  /*0d80*/  IMAD R9, R2.reuse, -0x36f0255e, RZ ;  /* 0xc90fdaa202097824 */ /* 0x040fe400078e02ff */
[----:B------:R-:W-:-:S04]  /*0d90*/  IMAD.WIDE.U32 R6, P2, R2, 0x2168c235, R6 ;  /* 0x2168c23502067825 */ /* 0x000fc80007840006 */
[----:B------:R-:W-:Y:S01]  /*0da0*/  IMAD.X R2, RZ, RZ, R3, P2 ;  /* 0x000000ffff027224 */ /* 0x000fe200010e0603 */
[----:B------:R-:W-:Y:S02]  /*0db0*/  IADD3 R3, P2, PT, R9, R7, RZ ;  /* 0x0000000709037210 */ /* 0x000fe40007f5e0ff */
[----:B------:R-:W-:Y:S02]  /*0dc0*/  IADD3.X RZ, P1, PT, R6, R6, RZ, P1, !PT ;  /* 0x0000000606ff7210 */ /* 0x000fe40000f3e4ff */
[C---:B------:R-:W-:Y:S01]  /*0dd0*/  ISETP.GT.U32.AND P3, PT, R3.reuse, RZ, PT ;  /* 0x000000ff0300720c */ /* 0x040fe20003f64070 */
[----:B------:R-:W-:Y:S01]  /*0de0*/  IMAD.X R2, RZ, RZ, R2, P2 ;  /* 0x000000ffff027224 */ /* 0x000fe200010e0602 */
[----:B------:R-:W-:-:S04]  /*0df0*/  IADD3.X R6, P2, PT, R3, R3, RZ, P1, !PT ;  /* 0x0000000303067210 */ /* 0x000fc80000f5e4ff */
[C---:B------:R-:W-:Y:S01]  /*0e00*/  ISETP.GT.AND.EX P1, PT, R2.reuse, RZ, PT, P3 ;  /* 0x000000ff0200720c */ /* 0x040fe20003f24330 */
[----:B------:R-:W-:-:S03]  /*0e10*/  IMAD.X R7, R2, 0x1, R2, P2 ;  /* 0x0000000102077824 */ /* 0x000fc600010e0602 */
[----:B------:R-:W-:Y:S02]  /*0e20*/  SEL R6, R6, R3, P1 ;  /* 0x0000000306067207 */ /* 0x000fe40000800000 */
[----:B------:R-:W-:Y:S02]  /*0e30*/  SEL R3, R7, R2, P1 ;  /* 0x0000000207037207 */ /* 0x000fe40000800000 */
[----:B------:R-:W-:Y:S02]  /*0e40*/  IADD3 R2, P2, PT, R6, 0x1, RZ ;  /* 0x0000000106027810 */ /* 0x000fe40007f5e0ff */
[----:B------:R-:W-:Y:S02]  /*0e50*/  SEL R7, RZ, 0xffffffff, !P1 ;  /* 0xffffffffff077807 */ /* 0x000fe40004800000 */
[----:B------:R-:W-:Y:S01]  /*0e60*/  LOP3.LUT P1, R17, R17, 0x80000000, RZ, 0xc0, !PT ;  /* 0x8000000011117812 */ /* 0x000fe2000782c0ff */
[----:B------:R-:W-:Y:S02]  /*0e70*/  IMAD.X R3, RZ, RZ, R3, P2 ;  /* 0x000000ffff037224 */ /* 0x000fe400010e0603 */
[----:B------:R-:W-:Y:S01]  /*0e80*/  IMAD.IADD R0, R7, 0x1, -R0 ;  /* 0x0000000107007824 */ /* 0x000fe200078e0a00 */
[----:B------:R-:W-:-:S02]  /*0e90*/  @!P0 LOP3.LUT R17, R17, 0x80000000, RZ, 0x3c, !PT ;  /* 0x8000000011118812 */ /* 0x000fc400078e3cff */
[----:B------:R-:W-:Y:S01]  /*0ea0*/  SHF.R.U64 R2, R2, 0xa, R3 ;  /* 0x0000000a02027819 */ /* 0x000fe20000001203 */
[----:B------:R-:W-:-:S03]  /*0eb0*/  IMAD.SHL.U32 R0, R0, 0x100000, RZ ;  /* 0x0010000000007824 */ /* 0x000fc600078e00ff */
[----:B------:R-:W-:-:S03]  /*0ec0*/  IADD3 R2, P2, PT, R2, 0x1, RZ ;  /* 0x0000000102027810 */ /* 0x000fc60007f5e0ff */
[----:B------:R-:W-:Y:S01]  /*0ed0*/  @P1 IMAD.MOV R4, RZ, RZ, -R4 ;  /* 0x000000ffff041224 */ /* 0x000fe200078e0a04 */
[----:B------:R-:W-:-:S04]  /*0ee0*/  LEA.HI.X R3, R3, RZ, RZ, 0x16, P2 ;  /* 0x000000ff03037211 */ /* 0x000fc800010fb4ff */
[--C-:B------:R-:W-:Y:S02]  /*0ef0*/  SHF.R.U64 R2, R2, 0x1, R3.reuse ;  /* 0x0000000102027819 */ /* 0x100fe40000001203 */
[----:B------:R-:W-:Y:S02]  /*0f00*/  SHF.R.U32.HI R3, RZ, 0x1, R3 ;  /* 0x00000001ff037819 */ /* 0x000fe40000011603 */
[----:B------:R-:W-:-:S04]  /*0f10*/  IADD3 R9, P2, P3, RZ, RZ, R2 ;  /* 0x000000ffff097210 */ /* 0x000fc80007b5e002 */
[----:B------:R-:W-:-:S04]  /*0f20*/  IADD3.X R0, PT, PT, R0, 0x3fe00000, R3, P2, P3 ;  /* 0x3fe0000000007810 */ /* 0x000fc800017e6403 */
[----:B------:R-:W-:-:S07]  /*0f30*/  LOP3.LUT R8, R0, R17, RZ, 0xfc, !PT ;  /* 0x0000001100087212 */ /* 0x000fce00078efcff */
.L_x_10:
[----:B------:R-:W-:Y:S02]  /*0f40*/  IMAD.MOV.U32 R13, RZ, RZ, 0x0 ;  /* 0x00000000ff0d7424 */ /* 0x000fe400078e00ff */
[----:B------:R-:W-:Y:S02]  /*0f50*/  IMAD.MOV.U32 R0, RZ, RZ, R4 ;  /* 0x000000ffff007224 */ /* 0x000fe400078e0004 */
[----:B------:R-:W-:Y:S02]  /*0f60*/  IMAD.MOV.U32 R2, RZ, RZ, R9 ;  /* 0x000000ffff027224 */ /* 0x000fe400078e0009 */
[----:B------:R-:W-:Y:S01]  /*0f70*/  IMAD.MOV.U32 R3, RZ, RZ, R8 ;  /* 0x000000ffff037224 */ /* 0x000fe200078e0008 */
[----:B------:R-:W-:Y:S06]  /*0f80*/  RET.REL.NODEC R12 `(_Z7exfieldiiPfS_S_) ;  /* 0xfffffff00c1c7950 */ /* 0x000fec0003c3ffff */
.L_x_14:
        /* <DEDUP_REMOVED lines=15> */
.L_x_15:


//--------------------- .nv.global.init           --------------------------
	.section	.nv.global.init,"aw",@progbits
	.align	16
.nv.global.init:
	.type		__cudart_sin_cos_coeffs,@object
	.size		__cudart_sin_cos_coeffs,(__cudart_i2opi_d - __cudart_sin_cos_coeffs)
__cudart_sin_cos_coeffs:
        /*0000*/ 	.byte	0x46, 0xd2, 0xb0, 0x2c, 0xf1, 0xe5, 0x5a, 0xbe, 0x92, 0xe3, 0xac, 0x69, 0xe3, 0x1d, 0xc7, 0x3e
        /*0010*/ 	.byte	0xa1, 0x62, 0xdb, 0x19, 0xa0, 0x01, 0x2a, 0xbf, 0x18, 0x08, 0x11, 0x11, 0x11, 0x11, 0x81, 0x3f
        /*0020*/ 	.byte	0x54, 0x55, 0x55, 0x55, 0x55, 0x55, 0xc5, 0xbf, 0x00, 0x00, 0x00, 0x00, 0x00, 0x00, 0x00, 0x00
        /*0030*/ 	.byte	0x00, 0x00, 0x00, 0x00, 0x00, 0x00, 0x00, 0x00, 0x64, 0x81, 0xfd, 0x20, 0x83, 0xff, 0xa8, 0xbd
        /*0040*/ 	.byte	0x28, 0x85, 0xef, 0xc1, 0xa7, 0xee, 0x21, 0x3e, 0xd9, 0xe6, 0x06, 0x8e, 0x4f, 0x7e, 0x92, 0xbe
        /*0050*/ 	.byte	0xe9, 0xbc, 0xdd, 0x19, 0xa0, 0x01, 0xfa, 0x3e, 0x47, 0x5d, 0xc1, 0x16, 0x6c, 0xc1, 0x56, 0xbf
        /*0060*/ 	.byte	0x51, 0x55, 0x55, 0x55, 0x55, 0x55, 0xa5, 0x3f, 0x00, 0x00, 0x00, 0x00, 0x00, 0x00, 0xe0, 0xbf
        /*0070*/ 	.byte	0x00, 0x00, 0x00, 0x00, 0x00, 0x00, 0xf0, 0x3f, 0x00, 0x00, 0x00, 0x00, 0x00, 0x00, 0x00, 0x00
	.type		__cudart_i2opi_d,@object
	.size		__cudart_i2opi_d,(.L_0 - __cudart_i2opi_d)
__cudart_i2opi_d:
        /* <DEDUP_REMOVED lines=9> */
.L_0:


//--------------------- .nv.shared.reserved.0     --------------------------
	.section	.nv.shared.reserved.0,"aw",@nobits
	.weak		__nv_reservedSMEM_offset_0_alias
	.size		__nv_reservedSMEM_offset_0_alias, 0, 64
	.other		__nv_reservedSMEM_offset_0_alias,@"STO_CUDA_RESERVED_SHARED STV_DEFAULT"
__nv_reservedSMEM_offset_0_alias:
	.zero		0
	.zero		64


//--------------------- .nv.constant0._Z7hyfieldiPfS_S_ --------------------------
	.section	.nv.constant0._Z7hyfieldiPfS_S_,"a",@progbits
	.sectionflags	@""
	.align	4
.nv.constant0._Z7hyfieldiPfS_S_:
	.zero		928


//--------------------- .nv.constant0._Z7exfieldiiPfS_S_ --------------------------
	.section	.nv.constant0._Z7exfieldiiPfS_S_,"a",@progbits
	.sectionflags	@""
	.align	4
.nv.constant0._Z7exfieldiiPfS_S_:
	.zero		928


//--------------------- SYMBOLS --------------------------

	.type		.nv.reservedSmem.offset0,@object
	.size		.nv.reservedSmem.offset0,0x4
